//
// Generated by NVIDIA NVVM Compiler
//
// Compiler Build ID: CL-36424714
// Cuda compilation tools, release 13.0, V13.0.88
// Based on NVVM 20.0.0
//

.version 9.0
.target sm_100
.address_size 64

	// .globl	_Z11custom_gemmiiiiifPfiS_ifS_i
// _ZZ11custom_gemmiiiiifPfiS_ifS_iE2As has been demoted
// _ZZ11custom_gemmiiiiifPfiS_ifS_iE2Bs has been demoted

.visible .entry _Z11custom_gemmiiiiifPfiS_ifS_i(
	.param .u32 _Z11custom_gemmiiiiifPfiS_ifS_i_param_0,
	.param .u32 _Z11custom_gemmiiiiifPfiS_ifS_i_param_1,
	.param .u32 _Z11custom_gemmiiiiifPfiS_ifS_i_param_2,
	.param .u32 _Z11custom_gemmiiiiifPfiS_ifS_i_param_3,
	.param .u32 _Z11custom_gemmiiiiifPfiS_ifS_i_param_4,
	.param .f32 _Z11custom_gemmiiiiifPfiS_ifS_i_param_5,
	.param .u64 .ptr .align 1 _Z11custom_gemmiiiiifPfiS_ifS_i_param_6,
	.param .u32 _Z11custom_gemmiiiiifPfiS_ifS_i_param_7,
	.param .u64 .ptr .align 1 _Z11custom_gemmiiiiifPfiS_ifS_i_param_8,
	.param .u32 _Z11custom_gemmiiiiifPfiS_ifS_i_param_9,
	.param .f32 _Z11custom_gemmiiiiifPfiS_ifS_i_param_10,
	.param .u64 .ptr .align 1 _Z11custom_gemmiiiiifPfiS_ifS_i_param_11,
	.param .u32 _Z11custom_gemmiiiiifPfiS_ifS_i_param_12
)
{
	.reg .pred 	%p<15>;
	.reg .b32 	%r<223>;
	.reg .b32 	%f<517>;
	.reg .b64 	%rd<100>;
	// demoted variable
	.shared .align 4 .b8 _ZZ11custom_gemmiiiiifPfiS_ifS_iE2As[8192];
	// demoted variable
	.shared .align 4 .b8 _ZZ11custom_gemmiiiiifPfiS_ifS_iE2Bs[8192];
	ld.param.u32 	%r30, [_Z11custom_gemmiiiiifPfiS_ifS_i_param_2];
	ld.param.u32 	%r31, [_Z11custom_gemmiiiiifPfiS_ifS_i_param_4];
	ld.param.u64 	%rd5, [_Z11custom_gemmiiiiifPfiS_ifS_i_param_6];
	ld.param.u64 	%rd6, [_Z11custom_gemmiiiiifPfiS_ifS_i_param_8];
	cvta.to.global.u64 	%rd1, %rd5;
	cvta.to.global.u64 	%rd2, %rd6;
	mov.u32 	%r32, %ctaid.x;
	mov.u32 	%r33, %ctaid.y;
	mov.u32 	%r34, %tid.y;
	mov.u32 	%r1, %ntid.x;
	mov.u32 	%r35, %tid.x;
	mad.lo.s32 	%r2, %r34, %r1, %r35;
	shr.u32 	%r36, %r2, 5;
	shr.u32 	%r3, %r2, 7;
	and.b32  	%r4, %r36, 3;
	shr.u32 	%r37, %r2, 3;
	and.b32  	%r5, %r37, 3;
	and.b32  	%r6, %r2, 7;
	shl.b32 	%r7, %r33, 7;
	shl.b32 	%r8, %r32, 7;
	setp.lt.s32 	%p1, %r31, 16;
	mov.f32 	%f501, 0f00000000;
	mov.f32 	%f502, %f501;
	mov.f32 	%f503, %f501;
	mov.f32 	%f504, %f501;
	mov.f32 	%f505, %f501;
	mov.f32 	%f506, %f501;
	mov.f32 	%f507, %f501;
	mov.f32 	%f508, %f501;
	mov.f32 	%f509, %f501;
	mov.f32 	%f510, %f501;
	mov.f32 	%f511, %f501;
	mov.f32 	%f512, %f501;
	mov.f32 	%f513, %f501;
	mov.f32 	%f514, %f501;
	mov.f32 	%f515, %f501;
	mov.f32 	%f516, %f501;
	@%p1 bra 	$L__BB0_19;
	mul.lo.s32 	%r9, %r31, %r7;
	mov.u32 	%r39, %ntid.y;
	mul.lo.s32 	%r10, %r1, %r39;
	div.u32 	%r40, 2048, %r10;
	mul.lo.s32 	%r11, %r40, %r2;
	max.u32 	%r41, %r40, 1;
	and.b32  	%r12, %r41, 3;
	and.b32  	%r13, %r41, 4092;
	neg.s32 	%r14, %r13;
	shr.s32 	%r42, %r31, 31;
	shr.u32 	%r43, %r42, 28;
	add.s32 	%r44, %r31, %r43;
	shr.s32 	%r15, %r44, 4;
	mov.b32 	%r217, 0;
	mov.f32 	%f501, 0f00000000;
$L__BB0_2:
	setp.gt.u32 	%p2, %r10, 2048;
	shl.b32 	%r45, %r217, 4;
	mad.lo.s32 	%r46, %r45, %r30, %r8;
	cvt.s64.s32 	%rd3, %r46;
	add.s32 	%r17, %r45, %r9;
	@%p2 bra 	$L__BB0_10;
	setp.gt.u32 	%p3, %r10, 512;
	mov.b32 	%r220, 0;
	@%p3 bra 	$L__BB0_6;
	add.s32 	%r218, %r11, 3;
	mov.u32 	%r219, %r14;
$L__BB0_5:
	add.s32 	%r48, %r218, -2;
	add.s32 	%r49, %r218, -3;
	shr.u32 	%r50, %r49, 7;
	and.b32  	%r51, %r49, 127;
	mad.lo.s32 	%r52, %r50, %r30, %r51;
	cvt.s64.s32 	%rd7, %r52;
	add.s64 	%rd8, %rd7, %rd3;
	shl.b64 	%rd9, %rd8, 2;
	add.s64 	%rd10, %rd1, %rd9;
	ld.global.f32 	%f53, [%rd10];
	shl.b32 	%r53, %r50, 9;
	mov.u32 	%r54, _ZZ11custom_gemmiiiiifPfiS_ifS_iE2As;
	add.s32 	%r55, %r54, %r53;
	shl.b32 	%r56, %r49, 2;
	and.b32  	%r57, %r56, 508;
	add.s32 	%r58, %r55, %r57;
	st.shared.f32 	[%r58], %f53;
	shr.u32 	%r59, %r48, 7;
	and.b32  	%r60, %r48, 127;
	mad.lo.s32 	%r61, %r59, %r30, %r60;
	cvt.s64.s32 	%rd11, %r61;
	add.s64 	%rd12, %rd11, %rd3;
	shl.b64 	%rd13, %rd12, 2;
	add.s64 	%rd14, %rd1, %rd13;
	ld.global.f32 	%f54, [%rd14];
	shl.b32 	%r62, %r59, 9;
	add.s32 	%r63, %r54, %r62;
	shl.b32 	%r64, %r48, 2;
	and.b32  	%r65, %r64, 508;
	add.s32 	%r66, %r63, %r65;
	st.shared.f32 	[%r66], %f54;
	add.s32 	%r67, %r218, -1;
	shr.u32 	%r68, %r67, 7;
	and.b32  	%r69, %r67, 127;
	mad.lo.s32 	%r70, %r68, %r30, %r69;
	cvt.s64.s32 	%rd15, %r70;
	add.s64 	%rd16, %rd15, %rd3;
	shl.b64 	%rd17, %rd16, 2;
	add.s64 	%rd18, %rd1, %rd17;
	ld.global.f32 	%f55, [%rd18];
	shl.b32 	%r71, %r68, 9;
	add.s32 	%r72, %r54, %r71;
	shl.b32 	%r73, %r67, 2;
	and.b32  	%r74, %r73, 508;
	add.s32 	%r75, %r72, %r74;
	st.shared.f32 	[%r75], %f55;
	shr.u32 	%r76, %r218, 7;
	and.b32  	%r77, %r218, 127;
	mad.lo.s32 	%r78, %r76, %r30, %r77;
	cvt.s64.s32 	%rd19, %r78;
	add.s64 	%rd20, %rd19, %rd3;
	shl.b64 	%rd21, %rd20, 2;
	add.s64 	%rd22, %rd1, %rd21;
	ld.global.f32 	%f56, [%rd22];
	shl.b32 	%r79, %r76, 9;
	add.s32 	%r80, %r54, %r79;
	shl.b32 	%r81, %r218, 2;
	and.b32  	%r82, %r81, 508;
	add.s32 	%r83, %r80, %r82;
	st.shared.f32 	[%r83], %f56;
	add.s32 	%r219, %r219, 4;
	add.s32 	%r218, %r218, 4;
	setp.ne.s32 	%p4, %r219, 0;
	mov.u32 	%r220, %r13;
	@%p4 bra 	$L__BB0_5;
$L__BB0_6:
	setp.eq.s32 	%p5, %r12, 0;
	@%p5 bra 	$L__BB0_10;
	setp.eq.s32 	%p6, %r12, 1;
	add.s32 	%r24, %r220, %r11;
	shr.u32 	%r84, %r24, 7;
	and.b32  	%r85, %r24, 127;
	mad.lo.s32 	%r86, %r84, %r30, %r85;
	cvt.s64.s32 	%rd23, %r86;
	add.s64 	%rd24, %rd23, %rd3;
	shl.b64 	%rd25, %rd24, 2;
	add.s64 	%rd26, %rd1, %rd25;
	ld.global.f32 	%f57, [%rd26];
	shl.b32 	%r87, %r84, 9;
	mov.u32 	%r88, _ZZ11custom_gemmiiiiifPfiS_ifS_iE2As;
	add.s32 	%r89, %r88, %r87;
	shl.b32 	%r90, %r24, 2;
	and.b32  	%r91, %r90, 508;
	add.s32 	%r92, %r89, %r91;
	st.shared.f32 	[%r92], %f57;
	@%p6 bra 	$L__BB0_10;
	setp.eq.s32 	%p7, %r12, 2;
	add.s32 	%r93, %r24, 1;
	shr.u32 	%r94, %r93, 7;
	and.b32  	%r95, %r93, 127;
	mad.lo.s32 	%r96, %r94, %r30, %r95;
	cvt.s64.s32 	%rd27, %r96;
	add.s64 	%rd28, %rd27, %rd3;
	shl.b64 	%rd29, %rd28, 2;
	add.s64 	%rd30, %rd1, %rd29;
	ld.global.f32 	%f58, [%rd30];
	shl.b32 	%r97, %r94, 9;
	mov.u32 	%r98, _ZZ11custom_gemmiiiiifPfiS_ifS_iE2As;
	add.s32 	%r99, %r98, %r97;
	shl.b32 	%r100, %r93, 2;
	and.b32  	%r101, %r100, 508;
	add.s32 	%r102, %r99, %r101;
	st.shared.f32 	[%r102], %f58;
	@%p7 bra 	$L__BB0_10;
	add.s32 	%r103, %r24, 2;
	shr.u32 	%r104, %r103, 7;
	and.b32  	%r105, %r103, 127;
	mad.lo.s32 	%r106, %r104, %r30, %r105;
	cvt.s64.s32 	%rd31, %r106;
	add.s64 	%rd32, %rd31, %rd3;
	shl.b64 	%rd33, %rd32, 2;
	add.s64 	%rd34, %rd1, %rd33;
	ld.global.f32 	%f59, [%rd34];
	shl.b32 	%r107, %r104, 9;
	mov.u32 	%r108, _ZZ11custom_gemmiiiiifPfiS_ifS_iE2As;
	add.s32 	%r109, %r108, %r107;
	shl.b32 	%r110, %r103, 2;
	and.b32  	%r111, %r110, 508;
	add.s32 	%r112, %r109, %r111;
	st.shared.f32 	[%r112], %f59;
$L__BB0_10:
	bar.sync 	0;
	@%p2 bra 	$L__BB0_18;
	setp.gt.u32 	%p9, %r10, 512;
	mov.b32 	%r222, 0;
	@%p9 bra 	$L__BB0_14;
	mov.b32 	%r221, 0;
$L__BB0_13:
	add.s32 	%r115, %r221, %r11;
	shr.u32 	%r116, %r115, 4;
	and.b32  	%r117, %r115, 15;
	mad.lo.s32 	%r118, %r116, %r31, %r117;
	add.s32 	%r119, %r118, %r17;
	mul.wide.u32 	%rd35, %r119, 4;
	add.s64 	%rd36, %rd2, %rd35;
	ld.global.f32 	%f60, [%rd36];
	shl.b32 	%r120, %r116, 6;
	mov.u32 	%r121, _ZZ11custom_gemmiiiiifPfiS_ifS_iE2Bs;
	add.s32 	%r122, %r121, %r120;
	shl.b32 	%r123, %r115, 2;
	and.b32  	%r124, %r123, 60;
	add.s32 	%r125, %r122, %r124;
	st.shared.f32 	[%r125], %f60;
	add.s32 	%r126, %r115, 1;
	shr.u32 	%r127, %r126, 4;
	and.b32  	%r128, %r126, 15;
	mad.lo.s32 	%r129, %r127, %r31, %r128;
	add.s32 	%r130, %r129, %r17;
	mul.wide.u32 	%rd37, %r130, 4;
	add.s64 	%rd38, %rd2, %rd37;
	ld.global.f32 	%f61, [%rd38];
	shl.b32 	%r131, %r127, 6;
	add.s32 	%r132, %r121, %r131;
	shl.b32 	%r133, %r126, 2;
	and.b32  	%r134, %r133, 60;
	add.s32 	%r135, %r132, %r134;
	st.shared.f32 	[%r135], %f61;
	add.s32 	%r136, %r115, 2;
	shr.u32 	%r137, %r136, 4;
	and.b32  	%r138, %r136, 15;
	mad.lo.s32 	%r139, %r137, %r31, %r138;
	add.s32 	%r140, %r139, %r17;
	mul.wide.u32 	%rd39, %r140, 4;
	add.s64 	%rd40, %rd2, %rd39;
	ld.global.f32 	%f62, [%rd40];
	shl.b32 	%r141, %r137, 6;
	add.s32 	%r142, %r121, %r141;
	shl.b32 	%r143, %r136, 2;
	and.b32  	%r144, %r143, 60;
	add.s32 	%r145, %r142, %r144;
	st.shared.f32 	[%r145], %f62;
	add.s32 	%r146, %r115, 3;
	shr.u32 	%r147, %r146, 4;
	and.b32  	%r148, %r146, 15;
	mad.lo.s32 	%r149, %r147, %r31, %r148;
	add.s32 	%r150, %r149, %r17;
	mul.wide.u32 	%rd41, %r150, 4;
	add.s64 	%rd42, %rd2, %rd41;
	ld.global.f32 	%f63, [%rd42];
	shl.b32 	%r151, %r147, 6;
	add.s32 	%r152, %r121, %r151;
	shl.b32 	%r153, %r146, 2;
	and.b32  	%r154, %r153, 60;
	add.s32 	%r155, %r152, %r154;
	st.shared.f32 	[%r155], %f63;
	add.s32 	%r221, %r221, 4;
	setp.ne.s32 	%p10, %r221, %r13;
	mov.u32 	%r222, %r13;
	@%p10 bra 	$L__BB0_13;
$L__BB0_14:
	setp.eq.s32 	%p11, %r12, 0;
	@%p11 bra 	$L__BB0_18;
	setp.eq.s32 	%p12, %r12, 1;
	add.s32 	%r28, %r222, %r11;
	shr.u32 	%r156, %r28, 4;
	and.b32  	%r157, %r28, 15;
	mad.lo.s32 	%r158, %r156, %r31, %r157;
	add.s32 	%r159, %r158, %r17;
	mul.wide.u32 	%rd43, %r159, 4;
	add.s64 	%rd44, %rd2, %rd43;
	ld.global.f32 	%f64, [%rd44];
	shl.b32 	%r160, %r156, 6;
	mov.u32 	%r161, _ZZ11custom_gemmiiiiifPfiS_ifS_iE2Bs;
	add.s32 	%r162, %r161, %r160;
	shl.b32 	%r163, %r28, 2;
	and.b32  	%r164, %r163, 60;
	add.s32 	%r165, %r162, %r164;
	st.shared.f32 	[%r165], %f64;
	@%p12 bra 	$L__BB0_18;
	setp.eq.s32 	%p13, %r12, 2;
	add.s32 	%r166, %r28, 1;
	shr.u32 	%r167, %r166, 4;
	and.b32  	%r168, %r166, 15;
	mad.lo.s32 	%r169, %r167, %r31, %r168;
	add.s32 	%r170, %r169, %r17;
	mul.wide.u32 	%rd45, %r170, 4;
	add.s64 	%rd46, %rd2, %rd45;
	ld.global.f32 	%f65, [%rd46];
	shl.b32 	%r171, %r167, 6;
	mov.u32 	%r172, _ZZ11custom_gemmiiiiifPfiS_ifS_iE2Bs;
	add.s32 	%r173, %r172, %r171;
	shl.b32 	%r174, %r166, 2;
	and.b32  	%r175, %r174, 60;
	add.s32 	%r176, %r173, %r175;
	st.shared.f32 	[%r176], %f65;
	@%p13 bra 	$L__BB0_18;
	add.s32 	%r177, %r28, 2;
	shr.u32 	%r178, %r177, 4;
	and.b32  	%r179, %r177, 15;
	mad.lo.s32 	%r180, %r178, %r31, %r179;
	add.s32 	%r181, %r180, %r17;
	mul.wide.u32 	%rd47, %r181, 4;
	add.s64 	%rd48, %rd2, %rd47;
	ld.global.f32 	%f66, [%rd48];
	shl.b32 	%r182, %r178, 6;
	mov.u32 	%r183, _ZZ11custom_gemmiiiiifPfiS_ifS_iE2Bs;
	add.s32 	%r184, %r183, %r182;
	shl.b32 	%r185, %r177, 2;
	and.b32  	%r186, %r185, 60;
	add.s32 	%r187, %r184, %r186;
	st.shared.f32 	[%r187], %f66;
$L__BB0_18:
	bar.sync 	0;
	shl.b32 	%r188, %r6, 4;
	shl.b32 	%r189, %r4, 7;
	or.b32  	%r190, %r189, %r188;
	mov.u32 	%r191, _ZZ11custom_gemmiiiiifPfiS_ifS_iE2As;
	add.s32 	%r192, %r191, %r190;
	ld.shared.f32 	%f67, [%r192];
	ld.shared.f32 	%f68, [%r192+4];
	ld.shared.f32 	%f69, [%r192+8];
	ld.shared.f32 	%f70, [%r192+12];
	shl.b32 	%r193, %r3, 10;
	shl.b32 	%r194, %r5, 8;
	or.b32  	%r195, %r194, %r193;
	mov.u32 	%r196, _ZZ11custom_gemmiiiiifPfiS_ifS_iE2Bs;
	add.s32 	%r197, %r196, %r195;
	ld.shared.f32 	%f71, [%r197];
	ld.shared.f32 	%f72, [%r197+64];
	ld.shared.f32 	%f73, [%r197+128];
	ld.shared.f32 	%f74, [%r197+192];
	fma.rn.f32 	%f75, %f67, %f71, %f516;
	fma.rn.f32 	%f76, %f68, %f71, %f515;
	fma.rn.f32 	%f77, %f69, %f71, %f514;
	fma.rn.f32 	%f78, %f70, %f71, %f513;
	fma.rn.f32 	%f79, %f67, %f72, %f512;
	fma.rn.f32 	%f80, %f68, %f72, %f511;
	fma.rn.f32 	%f81, %f69, %f72, %f510;
	fma.rn.f32 	%f82, %f70, %f72, %f509;
	fma.rn.f32 	%f83, %f67, %f73, %f508;
	fma.rn.f32 	%f84, %f68, %f73, %f507;
	fma.rn.f32 	%f85, %f69, %f73, %f506;
	fma.rn.f32 	%f86, %f70, %f73, %f505;
	fma.rn.f32 	%f87, %f67, %f74, %f504;
	fma.rn.f32 	%f88, %f68, %f74, %f503;
	fma.rn.f32 	%f89, %f69, %f74, %f502;
	fma.rn.f32 	%f90, %f70, %f74, %f501;
	ld.shared.f32 	%f91, [%r192+512];
	ld.shared.f32 	%f92, [%r192+516];
	ld.shared.f32 	%f93, [%r192+520];
	ld.shared.f32 	%f94, [%r192+524];
	ld.shared.f32 	%f95, [%r197+4];
	ld.shared.f32 	%f96, [%r197+68];
	ld.shared.f32 	%f97, [%r197+132];
	ld.shared.f32 	%f98, [%r197+196];
	fma.rn.f32 	%f99, %f91, %f95, %f75;
	fma.rn.f32 	%f100, %f92, %f95, %f76;
	fma.rn.f32 	%f101, %f93, %f95, %f77;
	fma.rn.f32 	%f102, %f94, %f95, %f78;
	fma.rn.f32 	%f103, %f91, %f96, %f79;
	fma.rn.f32 	%f104, %f92, %f96, %f80;
	fma.rn.f32 	%f105, %f93, %f96, %f81;
	fma.rn.f32 	%f106, %f94, %f96, %f82;
	fma.rn.f32 	%f107, %f91, %f97, %f83;
	fma.rn.f32 	%f108, %f92, %f97, %f84;
	fma.rn.f32 	%f109, %f93, %f97, %f85;
	fma.rn.f32 	%f110, %f94, %f97, %f86;
	fma.rn.f32 	%f111, %f91, %f98, %f87;
	fma.rn.f32 	%f112, %f92, %f98, %f88;
	fma.rn.f32 	%f113, %f93, %f98, %f89;
	fma.rn.f32 	%f114, %f94, %f98, %f90;
	ld.shared.f32 	%f115, [%r192+1024];
	ld.shared.f32 	%f116, [%r192+1028];
	ld.shared.f32 	%f117, [%r192+1032];
	ld.shared.f32 	%f118, [%r192+1036];
	ld.shared.f32 	%f119, [%r197+8];
	ld.shared.f32 	%f120, [%r197+72];
	ld.shared.f32 	%f121, [%r197+136];
	ld.shared.f32 	%f122, [%r197+200];
	fma.rn.f32 	%f123, %f115, %f119, %f99;
	fma.rn.f32 	%f124, %f116, %f119, %f100;
	fma.rn.f32 	%f125, %f117, %f119, %f101;
	fma.rn.f32 	%f126, %f118, %f119, %f102;
	fma.rn.f32 	%f127, %f115, %f120, %f103;
	fma.rn.f32 	%f128, %f116, %f120, %f104;
	fma.rn.f32 	%f129, %f117, %f120, %f105;
	fma.rn.f32 	%f130, %f118, %f120, %f106;
	fma.rn.f32 	%f131, %f115, %f121, %f107;
	fma.rn.f32 	%f132, %f116, %f121, %f108;
	fma.rn.f32 	%f133, %f117, %f121, %f109;
	fma.rn.f32 	%f134, %f118, %f121, %f110;
	fma.rn.f32 	%f135, %f115, %f122, %f111;
	fma.rn.f32 	%f136, %f116, %f122, %f112;
	fma.rn.f32 	%f137, %f117, %f122, %f113;
	fma.rn.f32 	%f138, %f118, %f122, %f114;
	ld.shared.f32 	%f139, [%r192+1536];
	ld.shared.f32 	%f140, [%r192+1540];
	ld.shared.f32 	%f141, [%r192+1544];
	ld.shared.f32 	%f142, [%r192+1548];
	ld.shared.f32 	%f143, [%r197+12];
	ld.shared.f32 	%f144, [%r197+76];
	ld.shared.f32 	%f145, [%r197+140];
	ld.shared.f32 	%f146, [%r197+204];
	fma.rn.f32 	%f147, %f139, %f143, %f123;
	fma.rn.f32 	%f148, %f140, %f143, %f124;
	fma.rn.f32 	%f149, %f141, %f143, %f125;
	fma.rn.f32 	%f150, %f142, %f143, %f126;
	fma.rn.f32 	%f151, %f139, %f144, %f127;
	fma.rn.f32 	%f152, %f140, %f144, %f128;
	fma.rn.f32 	%f153, %f141, %f144, %f129;
	fma.rn.f32 	%f154, %f142, %f144, %f130;
	fma.rn.f32 	%f155, %f139, %f145, %f131;
	fma.rn.f32 	%f156, %f140, %f145, %f132;
	fma.rn.f32 	%f157, %f141, %f145, %f133;
	fma.rn.f32 	%f158, %f142, %f145, %f134;
	fma.rn.f32 	%f159, %f139, %f146, %f135;
	fma.rn.f32 	%f160, %f140, %f146, %f136;
	fma.rn.f32 	%f161, %f141, %f146, %f137;
	fma.rn.f32 	%f162, %f142, %f146, %f138;
	ld.shared.f32 	%f163, [%r192+2048];
	ld.shared.f32 	%f164, [%r192+2052];
	ld.shared.f32 	%f165, [%r192+2056];
	ld.shared.f32 	%f166, [%r192+2060];
	ld.shared.f32 	%f167, [%r197+16];
	ld.shared.f32 	%f168, [%r197+80];
	ld.shared.f32 	%f169, [%r197+144];
	ld.shared.f32 	%f170, [%r197+208];
	fma.rn.f32 	%f171, %f163, %f167, %f147;
	fma.rn.f32 	%f172, %f164, %f167, %f148;
	fma.rn.f32 	%f173, %f165, %f167, %f149;
	fma.rn.f32 	%f174, %f166, %f167, %f150;
	fma.rn.f32 	%f175, %f163, %f168, %f151;
	fma.rn.f32 	%f176, %f164, %f168, %f152;
	fma.rn.f32 	%f177, %f165, %f168, %f153;
	fma.rn.f32 	%f178, %f166, %f168, %f154;
	fma.rn.f32 	%f179, %f163, %f169, %f155;
	fma.rn.f32 	%f180, %f164, %f169, %f156;
	fma.rn.f32 	%f181, %f165, %f169, %f157;
	fma.rn.f32 	%f182, %f166, %f169, %f158;
	fma.rn.f32 	%f183, %f163, %f170, %f159;
	fma.rn.f32 	%f184, %f164, %f170, %f160;
	fma.rn.f32 	%f185, %f165, %f170, %f161;
	fma.rn.f32 	%f186, %f166, %f170, %f162;
	ld.shared.f32 	%f187, [%r192+2560];
	ld.shared.f32 	%f188, [%r192+2564];
	ld.shared.f32 	%f189, [%r192+2568];
	ld.shared.f32 	%f190, [%r192+2572];
	ld.shared.f32 	%f191, [%r197+20];
	ld.shared.f32 	%f192, [%r197+84];
	ld.shared.f32 	%f193, [%r197+148];
	ld.shared.f32 	%f194, [%r197+212];
	fma.rn.f32 	%f195, %f187, %f191, %f171;
	fma.rn.f32 	%f196, %f188, %f191, %f172;
	fma.rn.f32 	%f197, %f189, %f191, %f173;
	fma.rn.f32 	%f198, %f190, %f191, %f174;
	fma.rn.f32 	%f199, %f187, %f192, %f175;
	fma.rn.f32 	%f200, %f188, %f192, %f176;
	fma.rn.f32 	%f201, %f189, %f192, %f177;
	fma.rn.f32 	%f202, %f190, %f192, %f178;
	fma.rn.f32 	%f203, %f187, %f193, %f179;
	fma.rn.f32 	%f204, %f188, %f193, %f180;
	fma.rn.f32 	%f205, %f189, %f193, %f181;
	fma.rn.f32 	%f206, %f190, %f193, %f182;
	fma.rn.f32 	%f207, %f187, %f194, %f183;
	fma.rn.f32 	%f208, %f188, %f194, %f184;
	fma.rn.f32 	%f209, %f189, %f194, %f185;
	fma.rn.f32 	%f210, %f190, %f194, %f186;
	ld.shared.f32 	%f211, [%r192+3072];
	ld.shared.f32 	%f212, [%r192+3076];
	ld.shared.f32 	%f213, [%r192+3080];
	ld.shared.f32 	%f214, [%r192+3084];
	ld.shared.f32 	%f215, [%r197+24];
	ld.shared.f32 	%f216, [%r197+88];
	ld.shared.f32 	%f217, [%r197+152];
	ld.shared.f32 	%f218, [%r197+216];
	fma.rn.f32 	%f219, %f211, %f215, %f195;
	fma.rn.f32 	%f220, %f212, %f215, %f196;
	fma.rn.f32 	%f221, %f213, %f215, %f197;
	fma.rn.f32 	%f222, %f214, %f215, %f198;
	fma.rn.f32 	%f223, %f211, %f216, %f199;
	fma.rn.f32 	%f224, %f212, %f216, %f200;
	fma.rn.f32 	%f225, %f213, %f216, %f201;
	fma.rn.f32 	%f226, %f214, %f216, %f202;
	fma.rn.f32 	%f227, %f211, %f217, %f203;
	fma.rn.f32 	%f228, %f212, %f217, %f204;
	fma.rn.f32 	%f229, %f213, %f217, %f205;
	fma.rn.f32 	%f230, %f214, %f217, %f206;
	fma.rn.f32 	%f231, %f211, %f218, %f207;
	fma.rn.f32 	%f232, %f212, %f218, %f208;
	fma.rn.f32 	%f233, %f213, %f218, %f209;
	fma.rn.f32 	%f234, %f214, %f218, %f210;
	ld.shared.f32 	%f235, [%r192+3584];
	ld.shared.f32 	%f236, [%r192+3588];
	ld.shared.f32 	%f237, [%r192+3592];
	ld.shared.f32 	%f238, [%r192+3596];
	ld.shared.f32 	%f239, [%r197+28];
	ld.shared.f32 	%f240, [%r197+92];
	ld.shared.f32 	%f241, [%r197+156];
	ld.shared.f32 	%f242, [%r197+220];
	fma.rn.f32 	%f243, %f235, %f239, %f219;
	fma.rn.f32 	%f244, %f236, %f239, %f220;
	fma.rn.f32 	%f245, %f237, %f239, %f221;
	fma.rn.f32 	%f246, %f238, %f239, %f222;
	fma.rn.f32 	%f247, %f235, %f240, %f223;
	fma.rn.f32 	%f248, %f236, %f240, %f224;
	fma.rn.f32 	%f249, %f237, %f240, %f225;
	fma.rn.f32 	%f250, %f238, %f240, %f226;
	fma.rn.f32 	%f251, %f235, %f241, %f227;
	fma.rn.f32 	%f252, %f236, %f241, %f228;
	fma.rn.f32 	%f253, %f237, %f241, %f229;
	fma.rn.f32 	%f254, %f238, %f241, %f230;
	fma.rn.f32 	%f255, %f235, %f242, %f231;
	fma.rn.f32 	%f256, %f236, %f242, %f232;
	fma.rn.f32 	%f257, %f237, %f242, %f233;
	fma.rn.f32 	%f258, %f238, %f242, %f234;
	ld.shared.f32 	%f259, [%r192+4096];
	ld.shared.f32 	%f260, [%r192+4100];
	ld.shared.f32 	%f261, [%r192+4104];
	ld.shared.f32 	%f262, [%r192+4108];
	ld.shared.f32 	%f263, [%r197+32];
	ld.shared.f32 	%f264, [%r197+96];
	ld.shared.f32 	%f265, [%r197+160];
	ld.shared.f32 	%f266, [%r197+224];
	fma.rn.f32 	%f267, %f259, %f263, %f243;
	fma.rn.f32 	%f268, %f260, %f263, %f244;
	fma.rn.f32 	%f269, %f261, %f263, %f245;
	fma.rn.f32 	%f270, %f262, %f263, %f246;
	fma.rn.f32 	%f271, %f259, %f264, %f247;
	fma.rn.f32 	%f272, %f260, %f264, %f248;
	fma.rn.f32 	%f273, %f261, %f264, %f249;
	fma.rn.f32 	%f274, %f262, %f264, %f250;
	fma.rn.f32 	%f275, %f259, %f265, %f251;
	fma.rn.f32 	%f276, %f260, %f265, %f252;
	fma.rn.f32 	%f277, %f261, %f265, %f253;
	fma.rn.f32 	%f278, %f262, %f265, %f254;
	fma.rn.f32 	%f279, %f259, %f266, %f255;
	fma.rn.f32 	%f280, %f260, %f266, %f256;
	fma.rn.f32 	%f281, %f261, %f266, %f257;
	fma.rn.f32 	%f282, %f262, %f266, %f258;
	ld.shared.f32 	%f283, [%r192+4608];
	ld.shared.f32 	%f284, [%r192+4612];
	ld.shared.f32 	%f285, [%r192+4616];
	ld.shared.f32 	%f286, [%r192+4620];
	ld.shared.f32 	%f287, [%r197+36];
	ld.shared.f32 	%f288, [%r197+100];
	ld.shared.f32 	%f289, [%r197+164];
	ld.shared.f32 	%f290, [%r197+228];
	fma.rn.f32 	%f291, %f283, %f287, %f267;
	fma.rn.f32 	%f292, %f284, %f287, %f268;
	fma.rn.f32 	%f293, %f285, %f287, %f269;
	fma.rn.f32 	%f294, %f286, %f287, %f270;
	fma.rn.f32 	%f295, %f283, %f288, %f271;
	fma.rn.f32 	%f296, %f284, %f288, %f272;
	fma.rn.f32 	%f297, %f285, %f288, %f273;
	fma.rn.f32 	%f298, %f286, %f288, %f274;
	fma.rn.f32 	%f299, %f283, %f289, %f275;
	fma.rn.f32 	%f300, %f284, %f289, %f276;
	fma.rn.f32 	%f301, %f285, %f289, %f277;
	fma.rn.f32 	%f302, %f286, %f289, %f278;
	fma.rn.f32 	%f303, %f283, %f290, %f279;
	fma.rn.f32 	%f304, %f284, %f290, %f280;
	fma.rn.f32 	%f305, %f285, %f290, %f281;
	fma.rn.f32 	%f306, %f286, %f290, %f282;
	ld.shared.f32 	%f307, [%r192+5120];
	ld.shared.f32 	%f308, [%r192+5124];
	ld.shared.f32 	%f309, [%r192+5128];
	ld.shared.f32 	%f310, [%r192+5132];
	ld.shared.f32 	%f311, [%r197+40];
	ld.shared.f32 	%f312, [%r197+104];
	ld.shared.f32 	%f313, [%r197+168];
	ld.shared.f32 	%f314, [%r197+232];
	fma.rn.f32 	%f315, %f307, %f311, %f291;
	fma.rn.f32 	%f316, %f308, %f311, %f292;
	fma.rn.f32 	%f317, %f309, %f311, %f293;
	fma.rn.f32 	%f318, %f310, %f311, %f294;
	fma.rn.f32 	%f319, %f307, %f312, %f295;
	fma.rn.f32 	%f320, %f308, %f312, %f296;
	fma.rn.f32 	%f321, %f309, %f312, %f297;
	fma.rn.f32 	%f322, %f310, %f312, %f298;
	fma.rn.f32 	%f323, %f307, %f313, %f299;
	fma.rn.f32 	%f324, %f308, %f313, %f300;
	fma.rn.f32 	%f325, %f309, %f313, %f301;
	fma.rn.f32 	%f326, %f310, %f313, %f302;
	fma.rn.f32 	%f327, %f307, %f314, %f303;
	fma.rn.f32 	%f328, %f308, %f314, %f304;
	fma.rn.f32 	%f329, %f309, %f314, %f305;
	fma.rn.f32 	%f330, %f310, %f314, %f306;
	ld.shared.f32 	%f331, [%r192+5632];
	ld.shared.f32 	%f332, [%r192+5636];
	ld.shared.f32 	%f333, [%r192+5640];
	ld.shared.f32 	%f334, [%r192+5644];
	ld.shared.f32 	%f335, [%r197+44];
	ld.shared.f32 	%f336, [%r197+108];
	ld.shared.f32 	%f337, [%r197+172];
	ld.shared.f32 	%f338, [%r197+236];
	fma.rn.f32 	%f339, %f331, %f335, %f315;
	fma.rn.f32 	%f340, %f332, %f335, %f316;
	fma.rn.f32 	%f341, %f333, %f335, %f317;
	fma.rn.f32 	%f342, %f334, %f335, %f318;
	fma.rn.f32 	%f343, %f331, %f336, %f319;
	fma.rn.f32 	%f344, %f332, %f336, %f320;
	fma.rn.f32 	%f345, %f333, %f336, %f321;
	fma.rn.f32 	%f346, %f334, %f336, %f322;
	fma.rn.f32 	%f347, %f331, %f337, %f323;
	fma.rn.f32 	%f348, %f332, %f337, %f324;
	fma.rn.f32 	%f349, %f333, %f337, %f325;
	fma.rn.f32 	%f350, %f334, %f337, %f326;
	fma.rn.f32 	%f351, %f331, %f338, %f327;
	fma.rn.f32 	%f352, %f332, %f338, %f328;
	fma.rn.f32 	%f353, %f333, %f338, %f329;
	fma.rn.f32 	%f354, %f334, %f338, %f330;
	ld.shared.f32 	%f355, [%r192+6144];
	ld.shared.f32 	%f356, [%r192+6148];
	ld.shared.f32 	%f357, [%r192+6152];
	ld.shared.f32 	%f358, [%r192+6156];
	ld.shared.f32 	%f359, [%r197+48];
	ld.shared.f32 	%f360, [%r197+112];
	ld.shared.f32 	%f361, [%r197+176];
	ld.shared.f32 	%f362, [%r197+240];
	fma.rn.f32 	%f363, %f355, %f359, %f339;
	fma.rn.f32 	%f364, %f356, %f359, %f340;
	fma.rn.f32 	%f365, %f357, %f359, %f341;
	fma.rn.f32 	%f366, %f358, %f359, %f342;
	fma.rn.f32 	%f367, %f355, %f360, %f343;
	fma.rn.f32 	%f368, %f356, %f360, %f344;
	fma.rn.f32 	%f369, %f357, %f360, %f345;
	fma.rn.f32 	%f370, %f358, %f360, %f346;
	fma.rn.f32 	%f371, %f355, %f361, %f347;
	fma.rn.f32 	%f372, %f356, %f361, %f348;
	fma.rn.f32 	%f373, %f357, %f361, %f349;
	fma.rn.f32 	%f374, %f358, %f361, %f350;
	fma.rn.f32 	%f375, %f355, %f362, %f351;
	fma.rn.f32 	%f376, %f356, %f362, %f352;
	fma.rn.f32 	%f377, %f357, %f362, %f353;
	fma.rn.f32 	%f378, %f358, %f362, %f354;
	ld.shared.f32 	%f379, [%r192+6656];
	ld.shared.f32 	%f380, [%r192+6660];
	ld.shared.f32 	%f381, [%r192+6664];
	ld.shared.f32 	%f382, [%r192+6668];
	ld.shared.f32 	%f383, [%r197+52];
	ld.shared.f32 	%f384, [%r197+116];
	ld.shared.f32 	%f385, [%r197+180];
	ld.shared.f32 	%f386, [%r197+244];
	fma.rn.f32 	%f387, %f379, %f383, %f363;
	fma.rn.f32 	%f388, %f380, %f383, %f364;
	fma.rn.f32 	%f389, %f381, %f383, %f365;
	fma.rn.f32 	%f390, %f382, %f383, %f366;
	fma.rn.f32 	%f391, %f379, %f384, %f367;
	fma.rn.f32 	%f392, %f380, %f384, %f368;
	fma.rn.f32 	%f393, %f381, %f384, %f369;
	fma.rn.f32 	%f394, %f382, %f384, %f370;
	fma.rn.f32 	%f395, %f379, %f385, %f371;
	fma.rn.f32 	%f396, %f380, %f385, %f372;
	fma.rn.f32 	%f397, %f381, %f385, %f373;
	fma.rn.f32 	%f398, %f382, %f385, %f374;
	fma.rn.f32 	%f399, %f379, %f386, %f375;
	fma.rn.f32 	%f400, %f380, %f386, %f376;
	fma.rn.f32 	%f401, %f381, %f386, %f377;
	fma.rn.f32 	%f402, %f382, %f386, %f378;
	ld.shared.f32 	%f403, [%r192+7168];
	ld.shared.f32 	%f404, [%r192+7172];
	ld.shared.f32 	%f405, [%r192+7176];
	ld.shared.f32 	%f406, [%r192+7180];
	ld.shared.f32 	%f407, [%r197+56];
	ld.shared.f32 	%f408, [%r197+120];
	ld.shared.f32 	%f409, [%r197+184];
	ld.shared.f32 	%f410, [%r197+248];
	fma.rn.f32 	%f411, %f403, %f407, %f387;
	fma.rn.f32 	%f412, %f404, %f407, %f388;
	fma.rn.f32 	%f413, %f405, %f407, %f389;
	fma.rn.f32 	%f414, %f406, %f407, %f390;
	fma.rn.f32 	%f415, %f403, %f408, %f391;
	fma.rn.f32 	%f416, %f404, %f408, %f392;
	fma.rn.f32 	%f417, %f405, %f408, %f393;
	fma.rn.f32 	%f418, %f406, %f408, %f394;
	fma.rn.f32 	%f419, %f403, %f409, %f395;
	fma.rn.f32 	%f420, %f404, %f409, %f396;
	fma.rn.f32 	%f421, %f405, %f409, %f397;
	fma.rn.f32 	%f422, %f406, %f409, %f398;
	fma.rn.f32 	%f423, %f403, %f410, %f399;
	fma.rn.f32 	%f424, %f404, %f410, %f400;
	fma.rn.f32 	%f425, %f405, %f410, %f401;
	fma.rn.f32 	%f426, %f406, %f410, %f402;
	ld.shared.f32 	%f427, [%r192+7680];
	ld.shared.f32 	%f428, [%r192+7684];
	ld.shared.f32 	%f429, [%r192+7688];
	ld.shared.f32 	%f430, [%r192+7692];
	ld.shared.f32 	%f431, [%r197+60];
	ld.shared.f32 	%f432, [%r197+124];
	ld.shared.f32 	%f433, [%r197+188];
	ld.shared.f32 	%f434, [%r197+252];
	fma.rn.f32 	%f516, %f427, %f431, %f411;
	fma.rn.f32 	%f515, %f428, %f431, %f412;
	fma.rn.f32 	%f514, %f429, %f431, %f413;
	fma.rn.f32 	%f513, %f430, %f431, %f414;
	fma.rn.f32 	%f512, %f427, %f432, %f415;
	fma.rn.f32 	%f511, %f428, %f432, %f416;
	fma.rn.f32 	%f510, %f429, %f432, %f417;
	fma.rn.f32 	%f509, %f430, %f432, %f418;
	fma.rn.f32 	%f508, %f427, %f433, %f419;
	fma.rn.f32 	%f507, %f428, %f433, %f420;
	fma.rn.f32 	%f506, %f429, %f433, %f421;
	fma.rn.f32 	%f505, %f430, %f433, %f422;
	fma.rn.f32 	%f504, %f427, %f434, %f423;
	fma.rn.f32 	%f503, %f428, %f434, %f424;
	fma.rn.f32 	%f502, %f429, %f434, %f425;
	fma.rn.f32 	%f501, %f430, %f434, %f426;
	bar.sync 	0;
	add.s32 	%r217, %r217, 1;
	setp.eq.s32 	%p14, %r217, %r15;
	@%p14 bra 	$L__BB0_19;
	bra.uni 	$L__BB0_2;
$L__BB0_19:
	ld.param.u64 	%rd99, [_Z11custom_gemmiiiiifPfiS_ifS_i_param_11];
	ld.param.f32 	%f484, [_Z11custom_gemmiiiiifPfiS_ifS_i_param_10];
	ld.param.f32 	%f483, [_Z11custom_gemmiiiiifPfiS_ifS_i_param_5];
	mad.lo.s32 	%r198, %r30, %r7, %r8;
	cvt.s64.s32 	%rd49, %r198;
	cvta.to.global.u64 	%rd50, %rd99;
	shl.b32 	%r199, %r3, 4;
	shl.b32 	%r200, %r5, 2;
	or.b32  	%r201, %r200, %r199;
	shl.b32 	%r202, %r4, 5;
	shl.b32 	%r203, %r6, 2;
	or.b32  	%r204, %r202, %r203;
	mad.lo.s32 	%r205, %r201, %r30, %r204;
	cvt.s64.s32 	%rd51, %r205;
	add.s64 	%rd52, %rd51, %rd49;
	shl.b64 	%rd53, %rd52, 2;
	add.s64 	%rd54, %rd50, %rd53;
	ld.global.f32 	%f435, [%rd54];
	mul.f32 	%f436, %f484, %f435;
	fma.rn.f32 	%f437, %f483, %f516, %f436;
	st.global.f32 	[%rd54], %f437;
	ld.global.f32 	%f438, [%rd54+4];
	mul.f32 	%f439, %f484, %f438;
	fma.rn.f32 	%f440, %f483, %f515, %f439;
	st.global.f32 	[%rd54+4], %f440;
	ld.global.f32 	%f441, [%rd54+8];
	mul.f32 	%f442, %f484, %f441;
	fma.rn.f32 	%f443, %f483, %f514, %f442;
	st.global.f32 	[%rd54+8], %f443;
	ld.global.f32 	%f444, [%rd54+12];
	mul.f32 	%f445, %f484, %f444;
	fma.rn.f32 	%f446, %f483, %f513, %f445;
	st.global.f32 	[%rd54+12], %f446;
	add.s32 	%r206, %r205, %r30;
	cvt.s64.s32 	%rd55, %r206;
	add.s64 	%rd56, %rd55, %rd49;
	shl.b64 	%rd57, %rd56, 2;
	add.s64 	%rd58, %rd50, %rd57;
	ld.global.f32 	%f447, [%rd58];
	mul.f32 	%f448, %f484, %f447;
	fma.rn.f32 	%f449, %f483, %f512, %f448;
	st.global.f32 	[%rd58], %f449;
	add.s32 	%r207, %r206, 1;
	cvt.s64.s32 	%rd59, %r207;
	add.s64 	%rd60, %rd59, %rd49;
	shl.b64 	%rd61, %rd60, 2;
	add.s64 	%rd62, %rd50, %rd61;
	ld.global.f32 	%f450, [%rd62];
	mul.f32 	%f451, %f484, %f450;
	fma.rn.f32 	%f452, %f483, %f511, %f451;
	st.global.f32 	[%rd62], %f452;
	add.s32 	%r208, %r206, 2;
	cvt.s64.s32 	%rd63, %r208;
	add.s64 	%rd64, %rd63, %rd49;
	shl.b64 	%rd65, %rd64, 2;
	add.s64 	%rd66, %rd50, %rd65;
	ld.global.f32 	%f453, [%rd66];
	mul.f32 	%f454, %f484, %f453;
	fma.rn.f32 	%f455, %f483, %f510, %f454;
	st.global.f32 	[%rd66], %f455;
	add.s32 	%r209, %r206, 3;
	cvt.s64.s32 	%rd67, %r209;
	add.s64 	%rd68, %rd67, %rd49;
	shl.b64 	%rd69, %rd68, 2;
	add.s64 	%rd70, %rd50, %rd69;
	ld.global.f32 	%f456, [%rd70];
	mul.f32 	%f457, %f484, %f456;
	fma.rn.f32 	%f458, %f483, %f509, %f457;
	st.global.f32 	[%rd70], %f458;
	add.s32 	%r210, %r206, %r30;
	cvt.s64.s32 	%rd71, %r210;
	add.s64 	%rd72, %rd71, %rd49;
	shl.b64 	%rd73, %rd72, 2;
	add.s64 	%rd74, %rd50, %rd73;
	ld.global.f32 	%f459, [%rd74];
	mul.f32 	%f460, %f484, %f459;
	fma.rn.f32 	%f461, %f483, %f508, %f460;
	st.global.f32 	[%rd74], %f461;
	ld.global.f32 	%f462, [%rd74+4];
	mul.f32 	%f463, %f484, %f462;
	fma.rn.f32 	%f464, %f483, %f507, %f463;
	st.global.f32 	[%rd74+4], %f464;
	add.s32 	%r211, %r208, %r30;
	cvt.s64.s32 	%rd75, %r211;
	add.s64 	%rd76, %rd75, %rd49;
	shl.b64 	%rd77, %rd76, 2;
	add.s64 	%rd78, %rd50, %rd77;
	ld.global.f32 	%f465, [%rd78];
	mul.f32 	%f466, %f484, %f465;
	fma.rn.f32 	%f467, %f483, %f506, %f466;
	st.global.f32 	[%rd78], %f467;
	add.s32 	%r212, %r211, 1;
	cvt.s64.s32 	%rd79, %r212;
	add.s64 	%rd80, %rd79, %rd49;
	shl.b64 	%rd81, %rd80, 2;
	add.s64 	%rd82, %rd50, %rd81;
	ld.global.f32 	%f468, [%rd82];
	mul.f32 	%f469, %f484, %f468;
	fma.rn.f32 	%f470, %f483, %f505, %f469;
	st.global.f32 	[%rd82], %f470;
	add.s32 	%r213, %r210, %r30;
	cvt.s64.s32 	%rd83, %r213;
	add.s64 	%rd84, %rd83, %rd49;
	shl.b64 	%rd85, %rd84, 2;
	add.s64 	%rd86, %rd50, %rd85;
	ld.global.f32 	%f471, [%rd86];
	mul.f32 	%f472, %f484, %f471;
	fma.rn.f32 	%f473, %f483, %f504, %f472;
	st.global.f32 	[%rd86], %f473;
	add.s32 	%r214, %r213, 1;
	cvt.s64.s32 	%rd87, %r214;
	add.s64 	%rd88, %rd87, %rd49;
	shl.b64 	%rd89, %rd88, 2;
	add.s64 	%rd90, %rd50, %rd89;
	ld.global.f32 	%f474, [%rd90];
	mul.f32 	%f475, %f484, %f474;
	fma.rn.f32 	%f476, %f483, %f503, %f475;
	st.global.f32 	[%rd90], %f476;
	add.s32 	%r215, %r213, 2;
	cvt.s64.s32 	%rd91, %r215;
	add.s64 	%rd92, %rd91, %rd49;
	shl.b64 	%rd93, %rd92, 2;
	add.s64 	%rd94, %rd50, %rd93;
	ld.global.f32 	%f477, [%rd94];
	mul.f32 	%f478, %f484, %f477;
	fma.rn.f32 	%f479, %f483, %f502, %f478;
	st.global.f32 	[%rd94], %f479;
	add.s32 	%r216, %r213, 3;
	cvt.s64.s32 	%rd95, %r216;
	add.s64 	%rd96, %rd95, %rd49;
	shl.b64 	%rd97, %rd96, 2;
	add.s64 	%rd98, %rd50, %rd97;
	ld.global.f32 	%f480, [%rd98];
	mul.f32 	%f481, %f484, %f480;
	fma.rn.f32 	%f482, %f483, %f501, %f481;
	st.global.f32 	[%rd98], %f482;
	ret;

}


// ===== COMPILED SASS (sm_100) =====

	.target	sm_100

	.elftype	@"ET_EXEC"


//--------------------- .note.nv.tkinfo           --------------------------
	.section	.note.nv.tkinfo,"",@"SHT_NOTE"
	.sectionflags	@"SHF_NOTE_NV_TKINFO"
	.tkinfo
        /*0018*/ 	.word	0x00000002
        /*0030*/ 	.string	""
        /*0030*/ 	.string	"ptxas"
        /*0030*/ 	.string	"Cuda compilation tools, release 13.0, V13.0.88"
        /*0030*/ 	.string	"Build cuda_13.0.r13.0/compiler.36424714_0"
        /*0030*/ 	.string	"-arch sm_100 -m 64 "



//--------------------- .note.nv.cuinfo           --------------------------
	.section	.note.nv.cuinfo,"",@"SHT_NOTE"
	.sectionflags	@"SHF_NOTE_NV_CUINFO"
        /*0018*/ 	.short	0x0002
        /*001a*/ 	.short	0x0064
        /*001c*/ 	.short	0x0082
	.zero		2


//--------------------- .nv.info                  --------------------------
	.section	.nv.info,"",@"SHT_CUDA_INFO"
	.align	4


	//----- nvinfo : EIATTR_REGCOUNT
	.align		4
        /*0000*/ 	.byte	0x04, 0x2f
        /*0002*/ 	.short	(.L_1 - .L_0)
	.align		4
.L_0:
        /*0004*/ 	.word	index@(_Z11custom_gemmiiiiifPfiS_ifS_i)
        /*0008*/ 	.word	0x0000003a


	//----- nvinfo : EIATTR_FRAME_SIZE
	.align		4
.L_1:
        /*000c*/ 	.byte	0x04, 0x11
        /*000e*/ 	.short	(.L_3 - .L_2)
	.align		4
.L_2:
        /*0010*/ 	.word	index@(_Z11custom_gemmiiiiifPfiS_ifS_i)
        /*0014*/ 	.word	0x00000000


	//----- nvinfo : EIATTR_MIN_STACK_SIZE
	.align		4
.L_3:
        /*0018*/ 	.byte	0x04, 0x12
        /*001a*/ 	.short	(.L_5 - .L_4)
	.align		4
.L_4:
        /*001c*/ 	.word	index@(_Z11custom_gemmiiiiifPfiS_ifS_i)
        /*0020*/ 	.word	0x00000000
.L_5:


//--------------------- .nv.compat                --------------------------
	.section	.nv.compat,"",@"SHT_CUDA_COMPAT_INFO"
	.align	4
        /*0000*/ 	.byte	0x02, 0x09, 0x00, 0x00, 0x02, 0x02, 0x01, 0x00, 0x02, 0x05, 0x05, 0x00, 0x03, 0x07, 0x01, 0x01
        /*0010*/ 	.byte	0x02, 0x03, 0x00, 0x00, 0x02, 0x06, 0x01, 0x00, 0x04, 0x0b, 0x08, 0x00, 0x09, 0x00, 0x00, 0x00
        /*0020*/ 	.byte	0x00, 0x00, 0x00, 0x00


//--------------------- .nv.info._Z11custom_gemmiiiiifPfiS_ifS_i --------------------------
	.section	.nv.info._Z11custom_gemmiiiiifPfiS_ifS_i,"",@"SHT_CUDA_INFO"
	.sectionflags	@""
	.align	4


	//----- nvinfo : EIATTR_CUDA_API_VERSION
	.align		4
        /*0000*/ 	.byte	0x04, 0x37
        /*0002*/ 	.short	(.L_7 - .L_6)
.L_6:
        /*0004*/ 	.word	0x00000082


	//----- nvinfo : EIATTR_KPARAM_INFO
	.align		4
.L_7:
        /*0008*/ 	.byte	0x04, 0x17
        /*000a*/ 	.short	(.L_9 - .L_8)
.L_8:
        /*000c*/ 	.word	0x00000000
        /*0010*/ 	.short	0x000c
        /*0012*/ 	.short	0x0040
        /*0014*/ 	.byte	0x00, 0xf0, 0x11, 0x00


	//----- nvinfo : EIATTR_KPARAM_INFO
	.align		4
.L_9:
        /*0018*/ 	.byte	0x04, 0x17
        /*001a*/ 	.short	(.L_11 - .L_10)
.L_10:
        /*001c*/ 	.word	0x00000000
        /*0020*/ 	.short	0x000b
        /*0022*/ 	.short	0x0038
        /*0024*/ 	.byte	0x00, 0xf5, 0x21, 0x00


	//----- nvinfo : EIATTR_KPARAM_INFO
	.align		4
.L_11:
        /*0028*/ 	.byte	0x04, 0x17
        /*002a*/ 	.short	(.L_13 - .L_12)
.L_12:
        /*002c*/ 	.word	0x00000000
        /*0030*/ 	.short	0x000a
        /*0032*/ 	.short	0x0034
        /*0034*/ 	.byte	0x00, 0xf0, 0x11, 0x00


	//----- nvinfo : EIATTR_KPARAM_INFO
	.align		4
.L_13:
        /*0038*/ 	.byte	0x04, 0x17
        /*003a*/ 	.short	(.L_15 - .L_14)
.L_14:
        /*003c*/ 	.word	0x00000000
        /*0040*/ 	.short	0x0009
        /*0042*/ 	.short	0x0030
        /*0044*/ 	.byte	0x00, 0xf0, 0x11, 0x00


	//----- nvinfo : EIATTR_KPARAM_INFO
	.align		4
.L_15:
        /*0048*/ 	.byte	0x04, 0x17
        /*004a*/ 	.short	(.L_17 - .L_16)
.L_16:
        /*004c*/ 	.word	0x00000000
        /*0050*/ 	.short	0x0008
        /*0052*/ 	.short	0x0028
        /*0054*/ 	.byte	0x00, 0xf5, 0x21, 0x00


	//----- nvinfo : EIATTR_KPARAM_INFO
	.align		4
.L_17:
        /*0058*/ 	.byte	0x04, 0x17
        /*005a*/ 	.short	(.L_19 - .L_18)
.L_18:
        /*005c*/ 	.word	0x00000000
        /*0060*/ 	.short	0x0007
        /*0062*/ 	.short	0x0020
        /*0064*/ 	.byte	0x00, 0xf0, 0x11, 0x00


	//----- nvinfo : EIATTR_KPARAM_INFO
	.align		4
.L_19:
        /*0068*/ 	.byte	0x04, 0x17
        /*006a*/ 	.short	(.L_21 - .L_20)
.L_20:
        /*006c*/ 	.word	0x00000000
        /*0070*/ 	.short	0x0006
        /*0072*/ 	.short	0x0018
        /*0074*/ 	.byte	0x00, 0xf5, 0x21, 0x00


	//----- nvinfo : EIATTR_KPARAM_INFO
	.align		4
.L_21:
        /*0078*/ 	.byte	0x04, 0x17
        /*007a*/ 	.short	(.L_23 - .L_22)
.L_22:
        /*007c*/ 	.word	0x00000000
        /*0080*/ 	.short	0x0005
        /*0082*/ 	.short	0x0014
        /*0084*/ 	.byte	0x00, 0xf0, 0x11, 0x00


	//----- nvinfo : EIATTR_KPARAM_INFO
	.align		4
.L_23:
        /*0088*/ 	.byte	0x04, 0x17
        /*008a*/ 	.short	(.L_25 - .L_24)
.L_24:
        /*008c*/ 	.word	0x00000000
        /*0090*/ 	.short	0x0004
        /*0092*/ 	.short	0x0010
        /*0094*/ 	.byte	0x00, 0xf0, 0x11, 0x00


	//----- nvinfo : EIATTR_KPARAM_INFO
	.align		4
.L_25:
        /*0098*/ 	.byte	0x04, 0x17
        /*009a*/ 	.short	(.L_27 - .L_26)
.L_26:
        /*009c*/ 	.word	0x00000000
        /*00a0*/ 	.short	0x0003
        /*00a2*/ 	.short	0x000c
        /*00a4*/ 	.byte	0x00, 0xf0, 0x11, 0x00


	//----- nvinfo : EIATTR_KPARAM_INFO
	.align		4
.L_27:
        /*00a8*/ 	.byte	0x04, 0x17
        /*00aa*/ 	.short	(.L_29 - .L_28)
.L_28:
        /*00ac*/ 	.word	0x00000000
        /*00b0*/ 	.short	0x0002
        /*00b2*/ 	.short	0x0008
        /*00b4*/ 	.byte	0x00, 0xf0, 0x11, 0x00


	//----- nvinfo : EIATTR_KPARAM_INFO
	.align		4
.L_29:
        /*00b8*/ 	.byte	0x04, 0x17
        /*00ba*/ 	.short	(.L_31 - .L_30)
.L_30:
        /*00bc*/ 	.word	0x00000000
        /*00c0*/ 	.short	0x0001
        /*00c2*/ 	.short	0x0004
        /*00c4*/ 	.byte	0x00, 0xf0, 0x11, 0x00


	//----- nvinfo : EIATTR_KPARAM_INFO
	.align		4
.L_31:
        /*00c8*/ 	.byte	0x04, 0x17
        /*00ca*/ 	.short	(.L_33 - .L_32)
.L_32:
        /*00cc*/ 	.word	0x00000000
        /*00d0*/ 	.short	0x0000
        /*00d2*/ 	.short	0x0000
        /*00d4*/ 	.byte	0x00, 0xf0, 0x11, 0x00


	//----- nvinfo : EIATTR_SPARSE_MMA_MASK
	.align		4
.L_33:
        /*00d8*/ 	.byte	0x03, 0x50
        /*00da*/ 	.short	0x0000


	//----- nvinfo : EIATTR_MAXREG_COUNT
	.align		4
        /*00dc*/ 	.byte	0x03, 0x1b
        /*00de*/ 	.short	0x00ff


	//----- nvinfo : EIATTR_NUM_BARRIERS
	.align		4
        /*00e0*/ 	.byte	0x02, 0x4c
        /*00e2*/ 	.byte	0x01
	.zero		1


	//----- nvinfo : EIATTR_MERCURY_ISA_VERSION
	.align		4
        /*00e4*/ 	.byte	0x03, 0x5f
        /*00e6*/ 	.short	0x0101


	//----- nvinfo : EIATTR_VRC_CTA_INIT_COUNT
	.align		4
        /*00e8*/ 	.byte	0x02, 0x4a
	.zero		1
	.zero		1


	//----- nvinfo : EIATTR_EXIT_INSTR_OFFSETS
	.align		4
        /*00ec*/ 	.byte	0x04, 0x1c
        /*00ee*/ 	.short	(.L_35 - .L_34)


	//   ....[0]....
.L_34:
        /*00f0*/ 	.word	0x00002e10


	//----- nvinfo : EIATTR_CBANK_PARAM_SIZE
	.align		4
.L_35:
        /*00f4*/ 	.byte	0x03, 0x19
        /*00f6*/ 	.short	0x0044


	//----- nvinfo : EIATTR_PARAM_CBANK
	.align		4
        /*00f8*/ 	.byte	0x04, 0x0a
        /*00fa*/ 	.short	(.L_37 - .L_36)
	.align		4
.L_36:
        /*00fc*/ 	.word	index@(.nv.constant0._Z11custom_gemmiiiiifPfiS_ifS_i)
        /*0100*/ 	.short	0x0380
        /*0102*/ 	.short	0x0044


	//----- nvinfo : EIATTR_SW_WAR
	.align		4
.L_37:
        /*0104*/ 	.byte	0x04, 0x36
        /*0106*/ 	.short	(.L_39 - .L_38)
.L_38:
        /*0108*/ 	.word	0x00000008
.L_39:


//--------------------- .nv.callgraph             --------------------------
	.section	.nv.callgraph,"",@"SHT_CUDA_CALLGRAPH"
	.align	4
	.sectionentsize	8
	.align		4
        /*0000*/ 	.word	0x00000000
	.align		4
        /*0004*/ 	.word	0xffffffff
	.align		4
        /*0008*/ 	.word	0x00000000
	.align		4
        /*000c*/ 	.word	0xfffffffe
	.align		4
        /*0010*/ 	.word	0x00000000
	.align		4
        /*0014*/ 	.word	0xfffffffd
	.align		4
        /*0018*/ 	.word	0x00000000
	.align		4
        /*001c*/ 	.word	0xfffffffc


//--------------------- .text._Z11custom_gemmiiiiifPfiS_ifS_i --------------------------
	.section	.text._Z11custom_gemmiiiiifPfiS_ifS_i,"ax",@progbits
	.align	128
        .global         _Z11custom_gemmiiiiifPfiS_ifS_i
        .type           _Z11custom_gemmiiiiifPfiS_ifS_i,@function
        .size           _Z11custom_gemmiiiiifPfiS_ifS_i,(.L_x_9 - _Z11custom_gemmiiiiifPfiS_ifS_i)
        .other          _Z11custom_gemmiiiiifPfiS_ifS_i,@"STO_CUDA_ENTRY STV_DEFAULT"
_Z11custom_gemmiiiiifPfiS_ifS_i:
.text._Z11custom_gemmiiiiifPfiS_ifS_i:
[----:B------:R-:W-:Y:S01]  /*0000*/  LDC R1, c[0x0][0x37c] ;  /* 0x0000df00ff017b82 */ /* 0x000fe20000000800 */
[----:B------:R-:W0:Y:S01]  /*0010*/  S2R R0, SR_TID.Y ;  /* 0x0000000000007919 */ /* 0x000e220000002200 */
[----:B------:R-:W1:Y:S06]  /*0020*/  LDCU UR10, c[0x0][0x390] ;  /* 0x00007200ff0a77ac */ /* 0x000e6c0008000800 */
[----:B------:R-:W2:Y:S01]  /*0030*/  S2UR UR6, SR_CTAID.Y ;  /* 0x00000000000679c3 */ /* 0x000ea20000002600 */
[----:B------:R-:W-:Y:S01]  /*0040*/  HFMA2 R45, -RZ, RZ, 0, 0 ;  /* 0x00000000ff2d7431 */ /* 0x000fe200000001ff */
[----:B------:R-:W0:Y:S01]  /*0050*/  S2R R3, SR_TID.X ;  /* 0x0000000000037919 */ /* 0x000e220000002100 */
[----:B------:R-:W0:Y:S01]  /*0060*/  LDCU UR8, c[0x0][0x360] ;  /* 0x00006c00ff0877ac */ /* 0x000e220008000800 */
[----:B------:R-:W-:Y:S01]  /*0070*/  HFMA2 R27, -RZ, RZ, 0, 0 ;  /* 0x00000000ff1b7431 */ /* 0x000fe200000001ff */
[----:B------:R-:W-:Y:S01]  /*0080*/  CS2R R54, SRZ ;  /* 0x0000000000367805 */ /* 0x000fe2000001ff00 */
[----:B------:R-:W-:Y:S01]  /*0090*/  HFMA2 R37, -RZ, RZ, 0, 0 ;  /* 0x00000000ff257431 */ /* 0x000fe200000001ff */
[----:B------:R-:W-:Y:S01]  /*00a0*/  CS2R R48, SRZ ;  /* 0x0000000000307805 */ /* 0x000fe2000001ff00 */
[----:B------:R-:W3:Y:S01]  /*00b0*/  S2UR UR7, SR_CTAID.X ;  /* 0x00000000000779c3 */ /* 0x000ee20000002500 */
[----:B------:R-:W-:-:S02]  /*00c0*/  CS2R R50, SRZ ;  /* 0x0000000000327805 */ /* 0x000fc4000001ff00 */
[----:B------:R-:W-:Y:S02]  /*00d0*/  CS2R R24, SRZ ;  /* 0x0000000000187805 */ /* 0x000fe4000001ff00 */
[----:B------:R-:W-:Y:S02]  /*00e0*/  MOV R47, RZ ;  /* 0x000000ff002f7202 */ /* 0x000fe40000000f00 */
[----:B------:R-:W-:Y:S02]  /*00f0*/  CS2R R20, SRZ ;  /* 0x0000000000147805 */ /* 0x000fe4000001ff00 */
[----:B------:R-:W-:Y:S01]  /*0100*/  MOV R53, RZ ;  /* 0x000000ff00357202 */ /* 0x000fe20000000f00 */
[----:B------:R-:W4:Y:S01]  /*0110*/  LDCU.64 UR16, c[0x0][0x358] ;  /* 0x00006b00ff1077ac */ /* 0x000f220008000a00 */
[----:B------:R-:W-:Y:S01]  /*0120*/  MOV R23, RZ ;  /* 0x000000ff00177202 */ /* 0x000fe20000000f00 */
[----:B-1----:R-:W-:Y:S02]  /*0130*/  UISETP.GE.AND UP0, UPT, UR10, 0x10, UPT ;  /* 0x000000100a00788c */ /* 0x002fe4000bf06270 */
[----:B--2---:R-:W-:-:S02]  /*0140*/  USHF.L.U32 UR6, UR6, 0x7, URZ ;  /* 0x0000000706067899 */ /* 0x004fc400080006ff */
[----:B---3--:R-:W-:Y:S01]  /*0150*/  USHF.L.U32 UR7, UR7, 0x7, URZ ;  /* 0x0000000707077899 */ /* 0x008fe200080006ff */
[----:B0-----:R-:W-:-:S05]  /*0160*/  IMAD R0, R0, UR8, R3 ;  /* 0x0000000800007c24 */ /* 0x001fca000f8e0203 */
[--C-:B------:R-:W-:Y:S02]  /*0170*/  SHF.R.U32.HI R41, RZ, 0x5, R0.reuse ;  /* 0x00000005ff297819 */ /* 0x100fe40000011600 */
[--C-:B------:R-:W-:Y:S02]  /*0180*/  SHF.R.U32.HI R3, RZ, 0x3, R0.reuse ;  /* 0x00000003ff037819 */ /* 0x100fe40000011600 */
[----:B------:R-:W-:Y:S02]  /*0190*/  SHF.R.U32.HI R40, RZ, 0x7, R0 ;  /* 0x00000007ff287819 */ /* 0x000fe40000011600 */
[----:B------:R-:W-:Y:S02]  /*01a0*/  LOP3.LUT R2, R0, 0x7, RZ, 0xc0, !PT ;  /* 0x0000000700027812 */ /* 0x000fe400078ec0ff */
[----:B------:R-:W-:Y:S02]  /*01b0*/  LOP3.LUT R41, R41, 0x3, RZ, 0xc0, !PT ;  /* 0x0000000329297812 */ /* 0x000fe400078ec0ff */
[----:B------:R-:W-:Y:S01]  /*01c0*/  LOP3.LUT R3, R3, 0x3, RZ, 0xc0, !PT ;  /* 0x0000000303037812 */ /* 0x000fe200078ec0ff */
[----:B----4-:R-:W-:Y:S06]  /*01d0*/  BRA.U !UP0, `(.L_x_0) ;  /* 0x0000002108f47547 */ /* 0x010fec000b800000 */
[----:B------:R-:W0:Y:S01]  /*01e0*/  LDCU UR4, c[0x0][0x364] ;  /* 0x00006c80ff0477ac */ /* 0x000e220008000800 */
[----:B------:R-:W-:Y:S01]  /*01f0*/  MOV R54, RZ ;  /* 0x000000ff00367202 */ /* 0x000fe20000000f00 */
[----:B0-----:R-:W-:-:S03]  /*0200*/  UIMAD UR8, UR8, UR4, URZ ;  /* 0x00000004080872a4 */ /* 0x001fc6000f8e02ff */
[----:B------:R-:W-:Y:S01]  /*0210*/  UMOV UR4, URZ ;  /* 0x000000ff00047c82 */ /* 0x000fe20008000000 */
[----:B------:R-:W-:Y:S02]  /*0220*/  UIADD3 UR9, UPT, UPT, URZ, -UR8, URZ ;  /* 0x80000008ff097290 */ /* 0x000fe4000fffe0ff */
[----:B------:R-:W-:-:S03]  /*0230*/  UISETP.NE.U32.AND UP2, UPT, UR8, URZ, UPT ;  /* 0x000000ff0800728c */ /* 0x000fc6000bf45070 */
[----:B------:R-:W0:Y:S08]  /*0240*/  I2F.U32.RP R4, UR8 ;  /* 0x0000000800047d06 */ /* 0x000e300008209000 */
[----:B0-----:R-:W0:Y:S02]  /*0250*/  MUFU.RCP R4, R4 ;  /* 0x0000000400047308 */ /* 0x001e240000001000 */
[----:B0-----:R-:W-:-:S06]  /*0260*/  IADD3 R5, PT, PT, R4, 0xffffffe, RZ ;  /* 0x0ffffffe04057810 */ /* 0x001fcc0007ffe0ff */
[----:B------:R-:W0:Y:S02]  /*0270*/  F2I.FTZ.U32.TRUNC.NTZ R5, R5 ;  /* 0x0000000500057305 */ /* 0x000e24000021f000 */
[----:B0-----:R-:W-:-:S13]  /*0280*/  R2UR UR5, R5 ;  /* 0x00000000050572ca */ /* 0x001fda00000e0000 */
[----:B------:R-:W-:-:S04]  /*0290*/  UIMAD UR9, UR9, UR5, URZ ;  /* 0x00000005090972a4 */ /* 0x000fc8000f8e02ff */
[----:B------:R-:W-:Y:S02]  /*02a0*/  UIMAD.WIDE.U32 UR4, UR5, UR9, UR4 ;  /* 0x00000009050472a5 */ /* 0x000fe4000f8e0004 */
[----:B------:R-:W-:Y:S02]  /*02b0*/  USHF.R.S32.HI UR9, URZ, 0x1f, UR10 ;  /* 0x0000001fff097899 */ /* 0x000fe4000801140a */
[----:B------:R-:W-:Y:S02]  /*02c0*/  UIMAD.WIDE.U32 UR4, UR5, 0x800, URZ ;  /* 0x00000800050478a5 */ /* 0x000fe4000f8e00ff */
[----:B------:R-:W-:Y:S02]  /*02d0*/  ULEA.HI UR9, UR9, UR10, URZ, 0x4 ;  /* 0x0000000a09097291 */ /* 0x000fe4000f8f20ff */
[----:B------:R-:W-:Y:S02]  /*02e0*/  UIADD3 UR4, UPT, UPT, -UR5, URZ, URZ ;  /* 0x000000ff05047290 */ /* 0x000fe4000fffe1ff */
[----:B------:R-:W-:-:S02]  /*02f0*/  USHF.R.S32.HI UR11, URZ, 0x4, UR9 ;  /* 0x00000004ff0b7899 */ /* 0x000fc40008011409 */
[----:B------:R-:W-:-:S04]  /*0300*/  UIMAD UR4, UR8, UR4, 0x800 ;  /* 0x00000800080474a4 */ /* 0x000fc8000f8e0204 */
[----:B------:R-:W-:-:S11]  /*0310*/  UISETP.GE.U32.AND UP0, UPT, UR4, UR8, UPT ;  /* 0x000000080400728c */ /* 0x000fd6000bf06070 */
[----:B------:R-:W-:Y:S02]  /*0320*/  @UP0 UIADD3 UR4, UPT, UPT, -UR8, UR4, URZ ;  /* 0x0000000408040290 */ /* 0x000fe4000fffe1ff */
[----:B------:R-:W-:Y:S02]  /*0330*/  @UP0 UIADD3 UR5, UPT, UPT, UR5, 0x1, URZ ;  /* 0x0000000105050890 */ /* 0x000fe4000fffe0ff */
[----:B------:R-:W-:-:S11]  /*0340*/  UISETP.GE.U32.AND UP1, UPT, UR4, UR8, UPT ;  /* 0x000000080400728c */ /* 0x000fd6000bf26070 */
[----:B------:R-:W-:Y:S02]  /*0350*/  @UP1 UIADD3 UR5, UPT, UPT, UR5, 0x1, URZ ;  /* 0x0000000105051890 */ /* 0x000fe4000fffe0ff */
[----:B------:R-:W-:-:S04]  /*0360*/  @!UP2 ULOP3.LUT UR5, URZ, UR8, URZ, 0x33, !UPT ;  /* 0x00000008ff05a292 */ /* 0x000fc8000f8e33ff */
[----:B------:R-:W-:Y:S02]  /*0370*/  UISETP.LT.U32.AND UP0, UPT, UR5, 0x1, UPT ;  /* 0x000000010500788c */ /* 0x000fe4000bf01070 */
[----:B------:R-:W-:Y:S02]  /*0380*/  IMAD R0, R0, UR5, RZ ;  /* 0x0000000500007c24 */ /* 0x000fe4000f8e02ff */
[----:B------:R-:W-:-:S04]  /*0390*/  USEL UR4, UR5, 0x1, !UP0 ;  /* 0x0000000105047887 */ /* 0x000fc8000c000000 */
[----:B------:R-:W-:Y:S02]  /*03a0*/  ULOP3.LUT UR10, UR4, 0xffc, URZ, 0xc0, !UPT ;  /* 0x00000ffc040a7892 */ /* 0x000fe4000f8ec0ff */
[----:B------:R-:W-:Y:S02]  /*03b0*/  ULOP3.LUT UR9, UR4, 0x3, URZ, 0xc0, !UPT ;  /* 0x0000000304097892 */ /* 0x000fe4000f8ec0ff */
[----:B------:R-:W-:Y:S01]  /*03c0*/  UIADD3 UR13, UPT, UPT, -UR10, URZ, URZ ;  /* 0x000000ff0a0d7290 */ /* 0x000fe2000fffe1ff */
[----:B------:R-:W-:-:S11]  /*03d0*/  UMOV UR4, URZ ;  /* 0x000000ff00047c82 */ /* 0x000fd60008000000 */
.L_x_7:
[----:B------:R-:W0:Y:S01]  /*03e0*/  LDCU UR22, c[0x0][0x390] ;  /* 0x00007200ff1677ac */ /* 0x000e220008000800 */
[----:B------:R-:W-:Y:S02]  /*03f0*/  UISETP.GT.U32.AND UP0, UPT, UR8, 0x800, UPT ;  /* 0x000008000800788c */ /* 0x000fe4000bf04070 */
[----:B------:R-:W-:-:S04]  /*0400*/  USHF.L.U32 UR5, UR4, 0x4, URZ ;  /* 0x0000000404057899 */ /* 0x000fc800080006ff */
[----:B0-----:R-:W-:-:S03]  /*0410*/  UIMAD UR21, UR6, UR22, UR5 ;  /* 0x00000016061572a4 */ /* 0x001fc6000f8e0205 */
[----:B------:R-:W-:Y:S09]  /*0420*/  BRA.U UP0, `(.L_x_1) ;  /* 0x0000000500f07547 */ /* 0x000ff2000b800000 */
[----:B------:R-:W0:Y:S01]  /*0430*/  LDCU UR15, c[0x0][0x388] ;  /* 0x00007100ff0f77ac */ /* 0x000e220008000800 */
[----:B------:R-:W-:Y:S02]  /*0440*/  UISETP.GT.U32.AND UP1, UPT, UR8, 0x200, UPT ;  /* 0x000002000800788c */ /* 0x000fe4000bf24070 */
[----:B0-----:R-:W-:-:S03]  /*0450*/  UIMAD UR14, UR5, UR15, UR7 ;  /* 0x0000000f050e72a4 */ /* 0x001fc6000f8e0207 */
[----:B------:R-:W-:Y:S01]  /*0460*/  UMOV UR5, URZ ;  /* 0x000000ff00057c82 */ /* 0x000fe20008000000 */
[----:B------:R-:W-:-:S03]  /*0470*/  USHF.R.S32.HI UR20, URZ, 0x1f, UR14 ;  /* 0x0000001fff147899 */ /* 0x000fc6000801140e */
[----:B------:R-:W-:Y:S09]  /*0480*/  BRA.U UP1, `(.L_x_2) ;  /* 0x0000000501087547 */ /* 0x000ff2000b800000 */
[----:B------:R-:W0:Y:S01]  /*0490*/  S2UR UR12, SR_CgaCtaId ;  /* 0x00000000000c79c3 */ /* 0x000e220000008800 */
[----:B------:R-:W-:Y:S01]  /*04a0*/  UMOV UR5, 0x400 ;  /* 0x0000040000057882 */ /* 0x000fe20000000000 */
[----:B------:R-:W-:Y:S01]  /*04b0*/  IADD3 R12, PT, PT, R0, 0x3, RZ ;  /* 0x00000003000c7810 */ /* 0x000fe20007ffe0ff */
[----:B------:R-:W1:Y:S01]  /*04c0*/  LDCU.64 UR18, c[0x0][0x398] ;  /* 0x00007300ff1277ac */ /* 0x000e620008000a00 */
[----:B0-----:R-:W-:-:S03]  /*04d0*/  ULEA UR12, UR12, UR5, 0x18 ;  /* 0x000000050c0c7291 */ /* 0x001fc6000f8ec0ff */
[----:B-1----:R-:W-:-:S09]  /*04e0*/  UMOV UR5, UR13 ;  /* 0x0000000d00057c82 */ /* 0x002fd20008000000 */
.L_x_3:
[C---:B------:R-:W-:Y:S02]  /*04f0*/  IADD3 R19, PT, PT, R12.reuse, -0x3, RZ ;  /* 0xfffffffd0c137810 */ /* 0x040fe40007ffe0ff */
[C---:B------:R-:W-:Y:S02]  /*0500*/  IADD3 R18, PT, PT, R12.reuse, -0x2, RZ ;  /* 0xfffffffe0c127810 */ /* 0x040fe40007ffe0ff */
[----:B0-----:R-:W-:Y:S02]  /*0510*/  SHF.R.U32.HI R15, RZ, 0x7, R19 ;  /* 0x00000007ff0f7819 */ /* 0x001fe40000011613 */
[----:B------:R-:W-:Y:S02]  /*0520*/  LOP3.LUT R4, R19, 0x7f, RZ, 0xc0, !PT ;  /* 0x0000007f13047812 */ /* 0x000fe400078ec0ff */
[C---:B------:R-:W-:Y:S02]  /*0530*/  IADD3 R16, PT, PT, R12.reuse, -0x1, RZ ;  /* 0xffffffff0c107810 */ /* 0x040fe40007ffe0ff */
[----:B------:R-:W-:Y:S01]  /*0540*/  SHF.R.U32.HI R17, RZ, 0x7, R12 ;  /* 0x00000007ff117819 */ /* 0x000fe2000001160c */
[----:B------:R-:W-:Y:S01]  /*0550*/  IMAD R4, R15, UR15, R4 ;  /* 0x0000000f0f047c24 */ /* 0x000fe2000f8e0204 */
[----:B------:R-:W-:-:S02]  /*0560*/  LOP3.LUT R8, R12, 0x7f, RZ, 0xc0, !PT ;  /* 0x0000007f0c087812 */ /* 0x000fc400078ec0ff */
[----:B------:R-:W-:Y:S02]  /*0570*/  SHF.R.U32.HI R14, RZ, 0x7, R18 ;  /* 0x00000007ff0e7819 */ /* 0x000fe40000011612 */
[----:B------:R-:W-:Y:S01]  /*0580*/  LOP3.LUT R5, R18, 0x7f, RZ, 0xc0, !PT ;  /* 0x0000007f12057812 */ /* 0x000fe200078ec0ff */
[----:B------:R-:W-:Y:S01]  /*0590*/  IMAD R8, R17, UR15, R8 ;  /* 0x0000000f11087c24 */ /* 0x000fe2000f8e0208 */
[----:B------:R-:W-:Y:S02]  /*05a0*/  SHF.R.U32.HI R13, RZ, 0x7, R16 ;  /* 0x00000007ff0d7819 */ /* 0x000fe40000011610 */
[----:B------:R-:W-:Y:S01]  /*05b0*/  IADD3 R10, P0, PT, R4, UR14, RZ ;  /* 0x0000000e040a7c10 */ /* 0x000fe2000ff1e0ff */
[----:B------:R-:W-:Y:S01]  /*05c0*/  IMAD R7, R14, UR15, R5 ;  /* 0x0000000f0e077c24 */ /* 0x000fe2000f8e0205 */
[----:B------:R-:W-:Y:S02]  /*05d0*/  LOP3.LUT R6, R16, 0x7f, RZ, 0xc0, !PT ;  /* 0x0000007f10067812 */ /* 0x000fe400078ec0ff */
[----:B------:R-:W-:-:S02]  /*05e0*/  LEA.HI.X.SX32 R5, R4, UR20, 0x1, P0 ;  /* 0x0000001404057c11 */ /* 0x000fc400080f0eff */
[----:B------:R-:W-:Y:S01]  /*05f0*/  LEA R4, P0, R10, UR18, 0x2 ;  /* 0x000000120a047c11 */ /* 0x000fe2000f8010ff */
[----:B------:R-:W-:Y:S01]  /*0600*/  IMAD R9, R13, UR15, R6 ;  /* 0x0000000f0d097c24 */ /* 0x000fe2000f8e0206 */
[----:B------:R-:W-:Y:S02]  /*0610*/  IADD3 R11, P1, PT, R8, UR14, RZ ;  /* 0x0000000e080b7c10 */ /* 0x000fe4000ff3e0ff */
[----:B------:R-:W-:Y:S02]  /*0620*/  IADD3 R28, P2, PT, R7, UR14, RZ ;  /* 0x0000000e071c7c10 */ /* 0x000fe4000ff5e0ff */
[----:B------:R-:W-:Y:S02]  /*0630*/  LEA.HI.X R5, R10, UR19, R5, 0x2, P0 ;  /* 0x000000130a057c11 */ /* 0x000fe400080f1405 */
[----:B------:R-:W-:Y:S02]  /*0640*/  IADD3 R26, P0, PT, R9, UR14, RZ ;  /* 0x0000000e091a7c10 */ /* 0x000fe4000ff1e0ff */
[----:B------:R-:W-:Y:S01]  /*0650*/  LEA.HI.X.SX32 R22, R8, UR20, 0x1, P1 ;  /* 0x0000001408167c11 */ /* 0x000fe200088f0eff */
[----:B------:R0:W2:Y:S01]  /*0660*/  LDG.E R4, desc[UR16][R4.64] ;  /* 0x0000001004047981 */ /* 0x0000a2000c1e1900 */
[----:B------:R-:W-:-:S02]  /*0670*/  LEA.HI.X.SX32 R7, R7, UR20, 0x1, P2 ;  /* 0x0000001407077c11 */ /* 0x000fc400090f0eff */
[----:B------:R-:W-:Y:S02]  /*0680*/  LEA R8, P2, R28, UR18, 0x2 ;  /* 0x000000121c087c11 */ /* 0x000fe4000f8410ff */
[----:B------:R-:W-:Y:S02]  /*0690*/  LEA R6, P1, R11, UR18, 0x2 ;  /* 0x000000120b067c11 */ /* 0x000fe4000f8210ff */
[----:B------:R-:W-:Y:S02]  /*06a0*/  LEA.HI.X.SX32 R29, R9, UR20, 0x1, P0 ;  /* 0x00000014091d7c11 */ /* 0x000fe400080f0eff */
[----:B------:R-:W-:Y:S02]  /*06b0*/  LEA R10, P0, R26, UR18, 0x2 ;  /* 0x000000121a0a7c11 */ /* 0x000fe4000f8010ff */
[----:B------:R-:W-:Y:S02]  /*06c0*/  LEA.HI.X R9, R28, UR19, R7, 0x2, P2 ;  /* 0x000000131c097c11 */ /* 0x000fe400090f1407 */
[----:B------:R-:W-:-:S02]  /*06d0*/  LEA.HI.X R7, R11, UR19, R22, 0x2, P1 ;  /* 0x000000130b077c11 */ /* 0x000fc400088f1416 */
[----:B------:R-:W-:Y:S01]  /*06e0*/  LEA.HI.X R11, R26, UR19, R29, 0x2, P0 ;  /* 0x000000131a0b7c11 */ /* 0x000fe200080f141d */
[----:B------:R-:W3:Y:S04]  /*06f0*/  LDG.E R8, desc[UR16][R8.64] ;  /* 0x0000001008087981 */ /* 0x000ee8000c1e1900 */
[----:B------:R-:W4:Y:S04]  /*0700*/  LDG.E R10, desc[UR16][R10.64] ;  /* 0x000000100a0a7981 */ /* 0x000f28000c1e1900 */
[----:B------:R1:W5:Y:S01]  /*0710*/  LDG.E R7, desc[UR16][R6.64] ;  /* 0x0000001006077981 */ /* 0x000362000c1e1900 */
[----:B------:R-:W-:-:S02]  /*0720*/  SHF.L.U32 R19, R19, 0x2, RZ ;  /* 0x0000000213137819 */ /* 0x000fc400000006ff */
[----:B------:R-:W-:Y:S02]  /*0730*/  SHF.L.U32 R18, R18, 0x2, RZ ;  /* 0x0000000212127819 */ /* 0x000fe400000006ff */
[----:B------:R-:W-:Y:S02]  /*0740*/  LEA R22, R17, UR12, 0x9 ;  /* 0x0000000c11167c11 */ /* 0x000fe4000f8e48ff */
[----:B------:R-:W-:Y:S02]  /*0750*/  SHF.L.U32 R17, R16, 0x2, RZ ;  /* 0x0000000210117819 */ /* 0x000fe400000006ff */
[----:B------:R-:W-:Y:S02]  /*0760*/  SHF.L.U32 R26, R12, 0x2, RZ ;  /* 0x000000020c1a7819 */ /* 0x000fe400000006ff */
[----:B------:R-:W-:Y:S02]  /*0770*/  LEA R15, R15, UR12, 0x9 ;  /* 0x0000000c0f0f7c11 */ /* 0x000fe4000f8e48ff */
[----:B------:R-:W-:-:S02]  /*0780*/  LOP3.LUT R16, R19, 0x1fc, RZ, 0xc0, !PT ;  /* 0x000001fc13107812 */ /* 0x000fc400078ec0ff */
[----:B------:R-:W-:Y:S02]  /*0790*/  LEA R14, R14, UR12, 0x9 ;  /* 0x0000000c0e0e7c11 */ /* 0x000fe4000f8e48ff */
[----:B0-----:R-:W-:Y:S02]  /*07a0*/  LOP3.LUT R5, R18, 0x1fc, RZ, 0xc0, !PT ;  /* 0x000001fc12057812 */ /* 0x001fe400078ec0ff */
[----:B------:R-:W-:Y:S02]  /*07b0*/  LEA R13, R13, UR12, 0x9 ;  /* 0x0000000c0d0d7c11 */ /* 0x000fe4000f8e48ff */
[----:B-1----:R-:W-:Y:S02]  /*07c0*/  LOP3.LUT R6, R17, 0x1fc, RZ, 0xc0, !PT ;  /* 0x000001fc11067812 */ /* 0x002fe400078ec0ff */
[----:B------:R-:W-:Y:S02]  /*07d0*/  LOP3.LUT R9, R26, 0x1fc, RZ, 0xc0, !PT ;  /* 0x000001fc1a097812 */ /* 0x000fe400078ec0ff */
[----:B------:R-:W-:-:S02]  /*07e0*/  IADD3 R15, PT, PT, R15, R16, RZ ;  /* 0x000000100f0f7210 */ /* 0x000fc40007ffe0ff */
[----:B------:R-:W-:Y:S02]  /*07f0*/  IADD3 R5, PT, PT, R14, R5, RZ ;  /* 0x000000050e057210 */ /* 0x000fe40007ffe0ff */
[----:B------:R-:W-:Y:S02]  /*0800*/  IADD3 R13, PT, PT, R13, R6, RZ ;  /* 0x000000060d0d7210 */ /* 0x000fe40007ffe0ff */
[----:B------:R-:W-:Y:S01]  /*0810*/  IADD3 R22, PT, PT, R22, R9, RZ ;  /* 0x0000000916167210 */ /* 0x000fe20007ffe0ff */
[----:B------:R-:W-:-:S04]  /*0820*/  UIADD3 UR5, UPT, UPT, UR5, 0x4, URZ ;  /* 0x0000000405057890 */ /* 0x000fc8000fffe0ff */
[----:B------:R-:W-:Y:S01]  /*0830*/  UISETP.NE.AND UP1, UPT, UR5, URZ, UPT ;  /* 0x000000ff0500728c */ /* 0x000fe2000bf25270 */
[----:B------:R-:W-:Y:S01]  /*0840*/  IADD3 R12, PT, PT, R12, 0x4, RZ ;  /* 0x000000040c0c7810 */ /* 0x000fe20007ffe0ff */
[----:B--2---:R0:W-:Y:S04]  /*0850*/  STS [R15], R4 ;  /* 0x000000040f007388 */ /* 0x0041e80000000800 */
[----:B---3--:R0:W-:Y:S04]  /*0860*/  STS [R5], R8 ;  /* 0x0000000805007388 */ /* 0x0081e80000000800 */
[----:B----4-:R0:W-:Y:S04]  /*0870*/  STS [R13], R10 ;  /* 0x0000000a0d007388 */ /* 0x0101e80000000800 */
[----:B-----5:R0:W-:Y:S01]  /*0880*/  STS [R22], R7 ;  /* 0x0000000716007388 */ /* 0x0201e20000000800 */
[----:B------:R-:W-:Y:S05]  /*0890*/  BRA.U UP1, `(.L_x_3) ;  /* 0xfffffffd01147547 */ /* 0x000fea000b83ffff */
[----:B------:R-:W-:-:S05]  /*08a0*/  UMOV UR5, UR10 ;  /* 0x0000000a00057c82 */ /* 0x000fca0008000000 */
.L_x_2:
[----:B------:R-:W-:-:S09]  /*08b0*/  UISETP.NE.AND UP1, UPT, UR9, URZ, UPT ;  /* 0x000000ff0900728c */ /* 0x000fd2000bf25270 */
[----:B------:R-:W-:Y:S05]  /*08c0*/  BRA.U !UP1, `(.L_x_1) ;  /* 0x0000000109c87547 */ /* 0x000fea000b800000 */
[----:B0-----:R-:W-:Y:S01]  /*08d0*/  IADD3 R10, PT, PT, R0, UR5, RZ ;  /* 0x00000005000a7c10 */ /* 0x001fe2000fffe0ff */
[----:B------:R-:W0:Y:S03]  /*08e0*/  LDCU.64 UR18, c[0x0][0x398] ;  /* 0x00007300ff1277ac */ /* 0x000e260008000a00 */
[----:B------:R-:W-:Y:S02]  /*08f0*/  SHF.R.U32.HI R6, RZ, 0x7, R10 ;  /* 0x00000007ff067819 */ /* 0x000fe4000001160a */
[----:B------:R-:W-:-:S05]  /*0900*/  LOP3.LUT R5, R10, 0x7f, RZ, 0xc0, !PT ;  /* 0x0000007f0a057812 */ /* 0x000fca00078ec0ff */
[----:B------:R-:W-:-:S05]  /*0910*/  IMAD R5, R6, UR15, R5 ;  /* 0x0000000f06057c24 */ /* 0x000fca000f8e0205 */
[----:B------:R-:W-:-:S04]  /*0920*/  IADD3 R7, P0, PT, R5, UR14, RZ ;  /* 0x0000000e05077c10 */ /* 0x000fc8000ff1e0ff */
[----:B------:R-:W-:Y:S02]  /*0930*/  LEA.HI.X.SX32 R8, R5, UR20, 0x1, P0 ;  /* 0x0000001405087c11 */ /* 0x000fe400080f0eff */
[----:B0-----:R-:W-:-:S04]  /*0940*/  LEA R4, P0, R7, UR18, 0x2 ;  /* 0x0000001207047c11 */ /* 0x001fc8000f8010ff */
[----:B------:R-:W-:-:S05]  /*0950*/  LEA.HI.X R5, R7, UR19, R8, 0x2, P0 ;  /* 0x0000001307057c11 */ /* 0x000fca00080f1408 */
[----:B------:R-:W2:Y:S01]  /*0960*/  LDG.E R4, desc[UR16][R4.64] ;  /* 0x0000001004047981 */ /* 0x000ea2000c1e1900 */
[----:B------:R-:W0:Y:S01]  /*0970*/  S2UR UR12, SR_CgaCtaId ;  /* 0x00000000000c79c3 */ /* 0x000e220000008800 */
[----:B------:R-:W-:Y:S01]  /*0980*/  UMOV UR5, 0x400 ;  /* 0x0000040000057882 */ /* 0x000fe20000000000 */
[----:B------:R-:W-:Y:S01]  /*0990*/  SHF.L.U32 R7, R10, 0x2, RZ ;  /* 0x000000020a077819 */ /* 0x000fe200000006ff */
[----:B------:R-:W-:-:S03]  /*09a0*/  UISETP.NE.AND UP1, UPT, UR9, 0x1, UPT ;  /* 0x000000010900788c */ /* 0x000fc6000bf25270 */
[----:B------:R-:W-:Y:S01]  /*09b0*/  LOP3.LUT R7, R7, 0x1fc, RZ, 0xc0, !PT ;  /* 0x000001fc07077812 */ /* 0x000fe200078ec0ff */
[----:B0-----:R-:W-:-:S06]  /*09c0*/  ULEA UR5, UR12, UR5, 0x18 ;  /* 0x000000050c057291 */ /* 0x001fcc000f8ec0ff */
[----:B------:R-:W-:-:S04]  /*09d0*/  LEA R6, R6, UR5, 0x9 ;  /* 0x0000000506067c11 */ /* 0x000fc8000f8e48ff */
[----:B------:R-:W-:-:S05]  /*09e0*/  IADD3 R7, PT, PT, R6, R7, RZ ;  /* 0x0000000706077210 */ /* 0x000fca0007ffe0ff */
[----:B--2---:R1:W-:Y:S01]  /*09f0*/  STS [R7], R4 ;  /* 0x0000000407007388 */ /* 0x0043e20000000800 */
[----:B------:R-:W-:Y:S05]  /*0a00*/  BRA.U !UP1, `(.L_x_1) ;  /* 0x0000000109787547 */ /* 0x000fea000b800000 */
[----:B------:R-:W-:Y:S01]  /*0a10*/  UISETP.NE.AND UP1, UPT, UR9, 0x2, UPT ;  /* 0x000000020900788c */ /* 0x000fe2000bf25270 */
[----:B------:R-:W-:-:S04]  /*0a20*/  IADD3 R8, PT, PT, R10, 0x1, RZ ;  /* 0x000000010a087810 */ /* 0x000fc80007ffe0ff */
[----:B------:R-:W-:Y:S02]  /*0a30*/  SHF.R.U32.HI R9, RZ, 0x7, R8 ;  /* 0x00000007ff097819 */ /* 0x000fe40000011608 */
[----:B------:R-:W-:Y:S02]  /*0a40*/  PLOP3.LUT P0, PT, PT, PT, UP1, 0x80, 0x8 ;  /* 0x000000000008781c */ /* 0x000fe40003f0f018 */
[----:B-1----:R-:W-:-:S05]  /*0a50*/  LOP3.LUT R4, R8, 0x7f, RZ, 0xc0, !PT ;  /* 0x0000007f08047812 */ /* 0x002fca00078ec0ff */
[----:B------:R-:W-:-:S05]  /*0a60*/  IMAD R4, R9, UR15, R4 ;  /* 0x0000000f09047c24 */ /* 0x000fca000f8e0204 */
[----:B------:R-:W-:Y:S02]  /*0a70*/  IADD3 R7, P2, PT, R4, UR14, RZ ;  /* 0x0000000e04077c10 */ /* 0x000fe4000ff5e0ff */
[----:B------:R-:W-:Y:S02]  /*0a80*/  @P0 IADD3 R10, PT, PT, R10, 0x2, RZ ;  /* 0x000000020a0a0810 */ /* 0x000fe40007ffe0ff */
[----:B------:R-:W-:Y:S02]  /*0a90*/  LEA.HI.X.SX32 R14, R4, UR20, 0x1, P2 ;  /* 0x00000014040e7c11 */ /* 0x000fe400090f0eff */
[----:B------:R-:W-:Y:S02]  /*0aa0*/  @P0 SHF.R.U32.HI R11, RZ, 0x7, R10 ;  /* 0x00000007ff0b0819 */ /* 0x000fe4000001160a */
[----:B------:R-:W-:-:S05]  /*0ab0*/  @P0 LOP3.LUT R6, R10, 0x7f, RZ, 0xc0, !PT ;  /* 0x0000007f0a060812 */ /* 0x000fca00078ec0ff */
[----:B------:R-:W-:Y:S01]  /*0ac0*/  @P0 IMAD R5, R11, UR15, R6 ;  /* 0x0000000f0b050c24 */ /* 0x000fe2000f8e0206 */
[----:B------:R-:W-:-:S04]  /*0ad0*/  LEA R6, P2, R7, UR18, 0x2 ;  /* 0x0000001207067c11 */ /* 0x000fc8000f8410ff */
[----:B------:R-:W-:Y:S02]  /*0ae0*/  @P0 IADD3 R12, P1, PT, R5, UR14, RZ ;  /* 0x0000000e050c0c10 */ /* 0x000fe4000ff3e0ff */
[----:B------:R-:W-:Y:S02]  /*0af0*/  LEA.HI.X R7, R7, UR19, R14, 0x2, P2 ;  /* 0x0000001307077c11 */ /* 0x000fe400090f140e */
[----:B------:R-:W-:Y:S02]  /*0b00*/  @P0 LEA.HI.X.SX32 R5, R5, UR20, 0x1, P1 ;  /* 0x0000001405050c11 */ /* 0x000fe400088f0eff */
[C---:B------:R-:W-:Y:S01]  /*0b10*/  @P0 LEA R4, P1, R12.reuse, UR18, 0x2 ;  /* 0x000000120c040c11 */ /* 0x040fe2000f8210ff */
[----:B------:R-:W2:Y:S03]  /*0b20*/  LDG.E R6, desc[UR16][R6.64] ;  /* 0x0000001006067981 */ /* 0x000ea6000c1e1900 */
[----:B------:R-:W-:-:S05]  /*0b30*/  @P0 LEA.HI.X R5, R12, UR19, R5, 0x2, P1 ;  /* 0x000000130c050c11 */ /* 0x000fca00088f1405 */
[----:B------:R-:W3:Y:S01]  /*0b40*/  @P0 LDG.E R4, desc[UR16][R4.64] ;  /* 0x0000001004040981 */ /* 0x000ee2000c1e1900 */
[----:B------:R-:W-:Y:S02]  /*0b50*/  SHF.L.U32 R8, R8, 0x2, RZ ;  /* 0x0000000208087819 */ /* 0x000fe400000006ff */
[----:B------:R-:W-:Y:S02]  /*0b60*/  @P0 SHF.L.U32 R10, R10, 0x2, RZ ;  /* 0x000000020a0a0819 */ /* 0x000fe400000006ff */
[----:B------:R-:W-:Y:S02]  /*0b70*/  LEA R9, R9, UR5, 0x9 ;  /* 0x0000000509097c11 */ /* 0x000fe4000f8e48ff */
[----:B------:R-:W-:Y:S02]  /*0b80*/  LOP3.LUT R8, R8, 0x1fc, RZ, 0xc0, !PT ;  /* 0x000001fc08087812 */ /* 0x000fe400078ec0ff */
[----:B------:R-:W-:Y:S02]  /*0b90*/  @P0 LEA R11, R11, UR5, 0x9 ;  /* 0x000000050b0b0c11 */ /* 0x000fe4000f8e48ff */
[----:B------:R-:W-:-:S02]  /*0ba0*/  @P0 LOP3.LUT R10, R10, 0x1fc, RZ, 0xc0, !PT ;  /* 0x000001fc0a0a0812 */ /* 0x000fc400078ec0ff */
[----:B------:R-:W-:Y:S02]  /*0bb0*/  IADD3 R9, PT, PT, R9, R8, RZ ;  /* 0x0000000809097210 */ /* 0x000fe40007ffe0ff */
[----:B------:R-:W-:-:S03]  /*0bc0*/  @P0 IADD3 R11, PT, PT, R11, R10, RZ ;  /* 0x0000000a0b0b0210 */ /* 0x000fc60007ffe0ff */
[----:B--2---:R2:W-:Y:S04]  /*0bd0*/  STS [R9], R6 ;  /* 0x0000000609007388 */ /* 0x0045e80000000800 */
[----:B---3--:R2:W-:Y:S02]  /*0be0*/  @P0 STS [R11], R4 ;  /* 0x000000040b000388 */ /* 0x0085e40000000800 */
.L_x_1:
[----:B------:R-:W-:Y:S06]  /*0bf0*/  BAR.SYNC.DEFER_BLOCKING 0x0 ;  /* 0x0000000000007b1d */ /* 0x000fec0000010000 */
[----:B------:R-:W-:Y:S05]  /*0c00*/  BRA.U UP0, `(.L_x_4) ;  /* 0x0000000500b07547 */ /* 0x000fea000b800000 */
[----:B------:R-:W-:Y:S01]  /*0c10*/  UISETP.GT.U32.AND UP0, UPT, UR8, 0x200, UPT ;  /* 0x000002000800788c */ /* 0x000fe2000bf04070 */
[----:B------:R-:W-:-:S08]  /*0c20*/  UMOV UR5, URZ ;  /* 0x000000ff00057c82 */ /* 0x000fd00008000000 */
[----:B------:R-:W-:Y:S05]  /*0c30*/  BRA.U UP0, `(.L_x_5) ;  /* 0x0000000100e87547 */ /* 0x000fea000b800000 */
[----:B------:R-:W3:Y:S01]  /*0c40*/  S2UR UR12, SR_CgaCtaId ;  /* 0x00000000000c79c3 */ /* 0x000ee20000008800 */
[----:B------:R-:W-:Y:S02]  /*0c50*/  UMOV UR5, 0x400 ;  /* 0x0000040000057882 */ /* 0x000fe40000000000 */
[----:B------:R-:W-:-:S04]  /*0c60*/  UIADD3 UR5, UPT, UPT, UR5, 0x2000, URZ ;  /* 0x0000200005057890 */ /* 0x000fc8000fffe0ff */
[----:B---3--:R-:W-:-:S03]  /*0c70*/  ULEA UR12, UR12, UR5, 0x18 ;  /* 0x000000050c0c7291 */ /* 0x008fc6000f8ec0ff */
[----:B------:R-:W-:-:S09]  /*0c80*/  UMOV UR5, URZ ;  /* 0x000000ff00057c82 */ /* 0x000fd20008000000 */
.L_x_6:
[----:B0-23--:R-:W0:Y:S01]  /*0c90*/  LDC.64 R10, c[0x0][0x3a8] ;  /* 0x0000ea00ff0a7b82 */ /* 0x00de220000000a00 */
[----:B------:R-:W-:-:S04]  /*0ca0*/  IADD3 R19, PT, PT, R0, UR5, RZ ;  /* 0x0000000500137c10 */ /* 0x000fc8000fffe0ff */
[C---:B------:R-:W-:Y:S02]  /*0cb0*/  IADD3 R17, PT, PT, R19.reuse, 0x1, RZ ;  /* 0x0000000113117810 */ /* 0x040fe40007ffe0ff */
[C---:B------:R-:W-:Y:S02]  /*0cc0*/  IADD3 R16, PT, PT, R19.reuse, 0x2, RZ ;  /* 0x0000000213107810 */ /* 0x040fe40007ffe0ff */
[C---:B------:R-:W-:Y:S02]  /*0cd0*/  IADD3 R15, PT, PT, R19.reuse, 0x3, RZ ;  /* 0x00000003130f7810 */ /* 0x040fe40007ffe0ff */
[----:B------:R-:W-:Y:S02]  /*0ce0*/  SHF.R.U32.HI R18, RZ, 0x4, R19 ;  /* 0x00000004ff127819 */ /* 0x000fe40000011613 */
[----:B------:R-:W-:Y:S02]  /*0cf0*/  LOP3.LUT R5, R19, 0xf, RZ, 0xc0, !PT ;  /* 0x0000000f13057812 */ /* 0x000fe400078ec0ff */
[----:B------:R-:W-:-:S02]  /*0d00*/  SHF.R.U32.HI R14, RZ, 0x4, R17 ;  /* 0x00000004ff0e7819 */ /* 0x000fc40000011611 */
[----:B-1----:R-:W-:Y:S01]  /*0d10*/  LOP3.LUT R7, R17, 0xf, RZ, 0xc0, !PT ;  /* 0x0000000f11077812 */ /* 0x002fe200078ec0ff */
[----:B------:R-:W-:Y:S01]  /*0d20*/  IMAD R5, R18, UR22, R5 ;  /* 0x0000001612057c24 */ /* 0x000fe2000f8e0205 */
[----:B------:R-:W-:Y:S02]  /*0d30*/  SHF.R.U32.HI R12, RZ, 0x4, R16 ;  /* 0x00000004ff0c7819 */ /* 0x000fe40000011610 */
[----:B------:R-:W-:Y:S01]  /*0d40*/  LOP3.LUT R9, R16, 0xf, RZ, 0xc0, !PT ;  /* 0x0000000f10097812 */ /* 0x000fe200078ec0ff */
[----:B------:R-:W-:Y:S01]  /*0d50*/  IMAD R7, R14, UR22, R7 ;  /* 0x000000160e077c24 */ /* 0x000fe2000f8e0207 */
[----:B------:R-:W-:Y:S02]  /*0d60*/  SHF.R.U32.HI R13, RZ, 0x4, R15 ;  /* 0x00000004ff0d7819 */ /* 0x000fe4000001160f */
[----:B------:R-:W-:Y:S01]  /*0d70*/  LOP3.LUT R4, R15, 0xf, RZ, 0xc0, !PT ;  /* 0x0000000f0f047812 */ /* 0x000fe200078ec0ff */
[----:B------:R-:W-:Y:S01]  /*0d80*/  IMAD R9, R12, UR22, R9 ;  /* 0x000000160c097c24 */ /* 0x000fe2000f8e0209 */
[----:B------:R-:W-:-:S02]  /*0d90*/  IADD3 R5, PT, PT, R5, UR21, RZ ;  /* 0x0000001505057c10 */ /* 0x000fc4000fffe0ff */
[----:B------:R-:W-:Y:S01]  /*0da0*/  IADD3 R7, PT, PT, R7, UR21, RZ ;  /* 0x0000001507077c10 */ /* 0x000fe2000fffe0ff */
[----:B------:R-:W-:Y:S01]  /*0db0*/  IMAD R4, R13, UR22, R4 ;  /* 0x000000160d047c24 */ /* 0x000fe2000f8e0204 */
[----:B------:R-:W-:-:S03]  /*0dc0*/  IADD3 R9, PT, PT, R9, UR21, RZ ;  /* 0x0000001509097c10 */ /* 0x000fc6000fffe0ff */
[----:B0-----:R-:W-:Y:S01]  /*0dd0*/  IMAD.WIDE.U32 R6, R7, 0x4, R10 ;  /* 0x0000000407067825 */ /* 0x001fe200078e000a */
[----:B------:R-:W-:-:S03]  /*0de0*/  IADD3 R29, PT, PT, R4, UR21, RZ ;  /* 0x00000015041d7c10 */ /* 0x000fc6000fffe0ff */
[--C-:B------:R-:W-:Y:S02]  /*0df0*/  IMAD.WIDE.U32 R4, R5, 0x4, R10.reuse ;  /* 0x0000000405047825 */ /* 0x100fe400078e000a */
[----:B------:R-:W2:Y:S02]  /*0e00*/  LDG.E R6, desc[UR16][R6.64] ;  /* 0x0000001006067981 */ /* 0x000ea4000c1e1900 */
[--C-:B------:R-:W-:Y:S02]  /*0e10*/  IMAD.WIDE.U32 R8, R9, 0x4, R10.reuse ;  /* 0x0000000409087825 */ /* 0x100fe400078e000a */
[----:B------:R0:W3:Y:S02]  /*0e20*/  LDG.E R4, desc[UR16][R4.64] ;  /* 0x0000001004047981 */ /* 0x0000e4000c1e1900 */
[----:B------:R-:W-:Y:S02]  /*0e30*/  IMAD.WIDE.U32 R10, R29, 0x4, R10 ;  /* 0x000000041d0a7825 */ /* 0x000fe400078e000a */
[----:B------:R-:W4:Y:S04]  /*0e40*/  LDG.E R8, desc[UR16][R8.64] ;  /* 0x0000001008087981 */ /* 0x000f28000c1e1900 */
[----:B------:R-:W5:Y:S01]  /*0e50*/  LDG.E R10, desc[UR16][R10.64] ;  /* 0x000000100a0a7981 */ /* 0x000f62000c1e1900 */
[----:B------:R-:W-:-:S02]  /*0e60*/  SHF.L.U32 R19, R19, 0x2, RZ ;  /* 0x0000000213137819 */ /* 0x000fc400000006ff */
[----:B------:R-:W-:Y:S02]  /*0e70*/  SHF.L.U32 R17, R17, 0x2, RZ ;  /* 0x0000000211117819 */ /* 0x000fe400000006ff */
[----:B------:R-:W-:Y:S02]  /*0e80*/  SHF.L.U32 R16, R16, 0x2, RZ ;  /* 0x0000000210107819 */ /* 0x000fe400000006ff */
[----:B------:R-:W-:Y:S02]  /*0e90*/  SHF.L.U32 R15, R15, 0x2, RZ ;  /* 0x000000020f0f7819 */ /* 0x000fe400000006ff */
[----:B------:R-:W-:Y:S02]  /*0ea0*/  LEA R18, R18, UR12, 0x6 ;  /* 0x0000000c12127c11 */ /* 0x000fe4000f8e30ff */
[----:B------:R-:W-:Y:S02]  /*0eb0*/  LOP3.LUT R19, R19, 0x3c, RZ, 0xc0, !PT ;  /* 0x0000003c13137812 */ /* 0x000fe400078ec0ff */
[----:B------:R-:W-:-:S02]  /*0ec0*/  LEA R14, R14, UR12, 0x6 ;  /* 0x0000000c0e0e7c11 */ /* 0x000fc4000f8e30ff */
[----:B------:R-:W-:Y:S02]  /*0ed0*/  LOP3.LUT R17, R17, 0x3c, RZ, 0xc0, !PT ;  /* 0x0000003c11117812 */ /* 0x000fe400078ec0ff */
[----:B------:R-:W-:Y:S02]  /*0ee0*/  LEA R12, R12, UR12, 0x6 ;  /* 0x0000000c0c0c7c11 */ /* 0x000fe4000f8e30ff */
[----:B0-----:R-:W-:Y:S02]  /*0ef0*/  LOP3.LUT R5, R16, 0x3c, RZ, 0xc0, !PT ;  /* 0x0000003c10057812 */ /* 0x001fe400078ec0ff */
[----:B------:R-:W-:Y:S02]  /*0f00*/  LEA R13, R13, UR12, 0x6 ;  /* 0x0000000c0d0d7c11 */ /* 0x000fe4000f8e30ff */
[----:B------:R-:W-:Y:S02]  /*0f10*/  LOP3.LUT R16, R15, 0x3c, RZ, 0xc0, !PT ;  /* 0x0000003c0f107812 */ /* 0x000fe400078ec0ff */
[----:B------:R-:W-:-:S02]  /*0f20*/  IADD3 R19, PT, PT, R18, R19, RZ ;  /* 0x0000001312137210 */ /* 0x000fc40007ffe0ff */
[----:B------:R-:W-:Y:S02]  /*0f30*/  IADD3 R17, PT, PT, R14, R17, RZ ;  /* 0x000000110e117210 */ /* 0x000fe40007ffe0ff */
[----:B------:R-:W-:Y:S02]  /*0f40*/  IADD3 R5, PT, PT, R12, R5, RZ ;  /* 0x000000050c057210 */ /* 0x000fe40007ffe0ff */
[----:B------:R-:W-:Y:S01]  /*0f50*/  IADD3 R13, PT, PT, R13, R16, RZ ;  /* 0x000000100d0d7210 */ /* 0x000fe20007ffe0ff */
[----:B------:R-:W-:-:S04]  /*0f60*/  UIADD3 UR5, UPT, UPT, UR5, 0x4, URZ ;  /* 0x0000000405057890 */ /* 0x000fc8000fffe0ff */
[----:B------:R-:W-:Y:S01]  /*0f70*/  UISETP.NE.AND UP0, UPT, UR5, UR10, UPT ;  /* 0x0000000a0500728c */ /* 0x000fe2000bf05270 */
[----:B---3--:R3:W-:Y:S04]  /*0f80*/  STS [R19], R4 ;  /* 0x0000000413007388 */ /* 0x0087e80000000800 */
[----:B--2---:R3:W-:Y:S04]  /*0f90*/  STS [R17], R6 ;  /* 0x0000000611007388 */ /* 0x0047e80000000800 */
[----:B----4-:R3:W-:Y:S04]  /*0fa0*/  STS [R5], R8 ;  /* 0x0000000805007388 */ /* 0x0107e80000000800 */
[----:B-----5:R3:W-:Y:S01]  /*0fb0*/  STS [R13], R10 ;  /* 0x0000000a0d007388 */ /* 0x0207e20000000800 */
[----:B------:R-:W-:Y:S05]  /*0fc0*/  BRA.U UP0, `(.L_x_6) ;  /* 0xfffffffd00307547 */ /* 0x000fea000b83ffff */
[----:B------:R-:W-:-:S05]  /*0fd0*/  UMOV UR5, UR10 ;  /* 0x0000000a00057c82 */ /* 0x000fca0008000000 */
.L_x_5:
[----:B------:R-:W-:-:S09]  /*0fe0*/  UISETP.NE.AND UP0, UPT, UR9, URZ, UPT ;  /* 0x000000ff0900728c */ /* 0x000fd2000bf05270 */
[----:B------:R-:W-:Y:S05]  /*0ff0*/  BRA.U !UP0, `(.L_x_4) ;  /* 0x0000000108b47547 */ /* 0x000fea000b800000 */
[----:B0123--:R-:W0:Y:S01]  /*1000*/  LDC.64 R4, c[0x0][0x3a8] ;  /* 0x0000ea00ff047b82 */ /* 0x00fe220000000a00 */
[----:B------:R-:W-:-:S04]  /*1010*/  IADD3 R10, PT, PT, R0, UR5, RZ ;  /* 0x00000005000a7c10 */ /* 0x000fc8000fffe0ff */
[----:B------:R-:W-:Y:S02]  /*1020*/  SHF.R.U32.HI R8, RZ, 0x4, R10 ;  /* 0x00000004ff087819 */ /* 0x000fe4000001160a */
[----:B------:R-:W-:-:S05]  /*1030*/  LOP3.LUT R7, R10, 0xf, RZ, 0xc0, !PT ;  /* 0x0000000f0a077812 */ /* 0x000fca00078ec0ff */
[----:B------:R-:W-:-:S05]  /*1040*/  IMAD R7, R8, UR22, R7 ;  /* 0x0000001608077c24 */ /* 0x000fca000f8e0207 */
[----:B------:R-:W-:-:S05]  /*1050*/  IADD3 R7, PT, PT, R7, UR21, RZ ;  /* 0x0000001507077c10 */ /* 0x000fca000fffe0ff */
[----:B0-----:R-:W-:-:S06]  /*1060*/  IMAD.WIDE.U32 R6, R7, 0x4, R4 ;  /* 0x0000000407067825 */ /* 0x001fcc00078e0004 */
[----:B------:R-:W2:Y:S01]  /*1070*/  LDG.E R6, desc[UR16][R6.64] ;  /* 0x0000001006067981 */ /* 0x000ea2000c1e1900 */
[----:B------:R-:W0:Y:S01]  /*1080*/  S2UR UR12, SR_CgaCtaId ;  /* 0x00000000000c79c3 */ /* 0x000e220000008800 */
[----:B------:R-:W-:Y:S01]  /*1090*/  UMOV UR5, 0x400 ;  /* 0x0000040000057882 */ /* 0x000fe20000000000 */
[----:B------:R-:W-:Y:S01]  /*10a0*/  SHF.L.U32 R9, R10, 0x2, RZ ;  /* 0x000000020a097819 */ /* 0x000fe200000006ff */
[----:B------:R-:W-:Y:S02]  /*10b0*/  UIADD3 UR5, UPT, UPT, UR5, 0x2000, URZ ;  /* 0x0000200005057890 */ /* 0x000fe4000fffe0ff */
[----:B------:R-:W-:Y:S01]  /*10c0*/  UISETP.NE.AND UP0, UPT, UR9, 0x1, UPT ;  /* 0x000000010900788c */ /* 0x000fe2000bf05270 */
        /* <DEDUP_REMOVED lines=8> */
[----:B----4-:R-:W-:Y:S02]  /*1150*/  SHF.R.U32.HI R9, RZ, 0x4, R8 ;  /* 0x00000004ff097819 */ /* 0x010fe40000011608 */
[----:B------:R-:W-:Y:S02]  /*1160*/  PLOP3.LUT P0, PT, PT, PT, UP0, 0x80, 0x8 ;  /* 0x000000000008781c */ /* 0x000fe40003f0f008 */
[----:B------:R-:W-:-:S05]  /*1170*/  LOP3.LUT R6, R8, 0xf, RZ, 0xc0, !PT ;  /* 0x0000000f08067812 */ /* 0x000fca00078ec0ff */
[----:B------:R-:W-:-:S05]  /*1180*/  IMAD R6, R9, UR22, R6 ;  /* 0x0000001609067c24 */ /* 0x000fca000f8e0206 */
[----:B------:R-:W-:Y:S02]  /*1190*/  IADD3 R7, PT, PT, R6, UR21, RZ ;  /* 0x0000001506077c10 */ /* 0x000fe4000fffe0ff */
[----:B------:R-:W-:-:S03]  /*11a0*/  @P0 IADD3 R10, PT, PT, R10, 0x2, RZ ;  /* 0x000000020a0a0810 */ /* 0x000fc60007ffe0ff */
[----:B------:R-:W-:Y:S01]  /*11b0*/  IMAD.WIDE.U32 R6, R7, 0x4, R4 ;  /* 0x0000000407067825 */ /* 0x000fe200078e0004 */
[----:B------:R-:W-:Y:S02]  /*11c0*/  @P0 SHF.R.U32.HI R11, RZ, 0x4, R10 ;  /* 0x00000004ff0b0819 */ /* 0x000fe4000001160a */
[----:B------:R-:W-:-:S03]  /*11d0*/  @P0 LOP3.LUT R12, R10, 0xf, RZ, 0xc0, !PT ;  /* 0x0000000f0a0c0812 */ /* 0x000fc600078ec0ff */
[----:B------:R-:W2:Y:S02]  /*11e0*/  LDG.E R6, desc[UR16][R6.64] ;  /* 0x0000001006067981 */ /* 0x000ea4000c1e1900 */
[----:B------:R-:W-:-:S05]  /*11f0*/  @P0 IMAD R12, R11, UR22, R12 ;  /* 0x000000160b0c0c24 */ /* 0x000fca000f8e020c */
[----:B------:R-:W-:-:S05]  /*1200*/  @P0 IADD3 R13, PT, PT, R12, UR21, RZ ;  /* 0x000000150c0d0c10 */ /* 0x000fca000fffe0ff */
[----:B------:R-:W-:-:S06]  /*1210*/  @P0 IMAD.WIDE.U32 R4, R13, 0x4, R4 ;  /* 0x000000040d040825 */ /* 0x000fcc00078e0004 */
        /* <DEDUP_REMOVED lines=11> */
.L_x_4:
[----:B------:R-:W5:Y:S08]  /*12d0*/  S2UR UR12, SR_CgaCtaId ;  /* 0x00000000000c79c3 */ /* 0x000f700000008800 */
[----:B------:R-:W-:Y:S01]  /*12e0*/  BAR.SYNC.DEFER_BLOCKING 0x0 ;  /* 0x0000000000007b1d */ /* 0x000fe20000010000 */
[----:B------:R-:W-:Y:S01]  /*12f0*/  LEA R42, R41, R2, 0x3 ;  /* 0x00000002292a7211 */ /* 0x000fe200078e18ff */
[----:B------:R-:W-:Y:S01]  /*1300*/  UIADD3 UR4, UPT, UPT, UR4, 0x1, URZ ;  /* 0x0000000104047890 */ /* 0x000fe2000fffe0ff */
[----:B------:R-:W-:-:S03]  /*1310*/  LEA R43, R40, R3, 0x2 ;  /* 0x00000003282b7211 */ /* 0x000fc600078e10ff */
[----:B------:R-:W-:Y:S01]  /*1320*/  UMOV UR5, 0x400 ;  /* 0x0000040000057882 */ /* 0x000fe20000000000 */
[----:B------:R-:W-:Y:S02]  /*1330*/  UISETP.NE.AND UP0, UPT, UR4, UR11, UPT ;  /* 0x0000000b0400728c */ /* 0x000fe4000bf05270 */
[----:B------:R-:W-:Y:S02]  /*1340*/  UIADD3 UR14, UPT, UPT, UR5, 0x2000, URZ ;  /* 0x00002000050e7890 */ /* 0x000fe4000fffe0ff */
[----:B-----5:R-:W-:Y:S02]  /*1350*/  ULEA UR5, UR12, UR5, 0x18 ;  /* 0x000000050c057291 */ /* 0x020fe4000f8ec0ff */
[----:B------:R-:W-:-:S04]  /*1360*/  ULEA UR14, UR12, UR14, 0x18 ;  /* 0x0000000e0c0e7291 */ /* 0x000fc8000f8ec0ff */
[----:B------:R-:W-:Y:S02]  /*1370*/  LEA R42, R42, UR5, 0x4 ;  /* 0x000000052a2a7c11 */ /* 0x000fe4000f8e20ff */
[----:B------:R-:W-:-:S03]  /*1380*/  LEA R43, R43, UR14, 0x8 ;  /* 0x0000000e2b2b7c11 */ /* 0x000fc6000f8e40ff */
[----:B01234-:R-:W-:Y:S04]  /*1390*/  LDS.128 R4, [R42] ;  /* 0x000000002a047984 */ /* 0x01ffe80000000c00 */
[----:B------:R-:W0:Y:S04]  /*13a0*/  LDS.128 R12, [R43] ;  /* 0x000000002b0c7984 */ /* 0x000e280000000c00 */
[----:B------:R-:W1:Y:S04]  /*13b0*/  LDS.128 R32, [R43+0x40] ;  /* 0x000040002b207984 */ /* 0x000e680000000c00 */
[----:B------:R-:W2:Y:S04]  /*13c0*/  LDS.128 R8, [R42+0x200] ;  /* 0x000200002a087984 */ /* 0x000ea80000000c00 */
[----:B------:R-:W3:Y:S04]  /*13d0*/  LDS.128 R16, [R43+0x80] ;  /* 0x000080002b107984 */ /* 0x000ee80000000c00 */
[----:B------:R-:W4:Y:S01]  /*13e0*/  LDS.128 R28, [R43+0xc0] ;  /* 0x0000c0002b1c7984 */ /* 0x000f220000000c00 */
[----:B0-----:R-:W-:Y:S01]  /*13f0*/  FFMA R49, R4, R12, R49 ;  /* 0x0000000c04317223 */ /* 0x001fe20000000031 */
[C---:B------:R-:W-:Y:S01]  /*1400*/  FFMA R26, R12.reuse, R5, R55 ;  /* 0x000000050c1a7223 */ /* 0x040fe20000000037 */
[C---:B------:R-:W-:Y:S01]  /*1410*/  FFMA R23, R12.reuse, R6, R23 ;  /* 0x000000060c177223 */ /* 0x040fe20000000017 */
[----:B------:R-:W-:Y:S01]  /*1420*/  FFMA R20, R12, R7, R20 ;  /* 0x000000070c147223 */ /* 0x000fe20000000014 */
[----:B-1----:R-:W-:Y:S01]  /*1430*/  FFMA R46, R32, R5, R37 ;  /* 0x00000005202e7223 */ /* 0x002fe20000000025 */
[----:B------:R-:W-:Y:S01]  /*1440*/  FFMA R21, R4, R32, R21 ;  /* 0x0000002004157223 */ /* 0x000fe20000000015 */
[----:B------:R-:W0:Y:S01]  /*1450*/  LDS.128 R36, [R42+0x400] ;  /* 0x000400002a247984 */ /* 0x000e220000000c00 */
[----:B------:R-:W-:Y:S01]  /*1460*/  FFMA R53, R32, R6, R53 ;  /* 0x0000000620357223 */ /* 0x000fe20000000035 */
[-C--:B--2---:R-:W-:Y:S01]  /*1470*/  FFMA R22, R8, R13.reuse, R49 ;  /* 0x0000000d08167223 */ /* 0x084fe20000000031 */
[C---:B------:R-:W-:Y:S01]  /*1480*/  FFMA R12, R9.reuse, R13, R26 ;  /* 0x0000000d090c7223 */ /* 0x040fe2000000001a */
[----:B------:R-:W-:Y:S01]  /*1490*/  FFMA R50, R32, R7, R50 ;  /* 0x0000000720327223 */ /* 0x000fe20000000032 */
[----:B------:R-:W-:Y:S01]  /*14a0*/  FFMA R21, R8, R33, R21 ;  /* 0x0000002108157223 */ /* 0x000fe20000000015 */
[----:B---3--:R-:W-:Y:S01]  /*14b0*/  FFMA R49, R4, R16, R25 ;  /* 0x0000001004317223 */ /* 0x008fe20000000019 */
[C---:B------:R-:W-:Y:S01]  /*14c0*/  FFMA R52, R16.reuse, R5, R27 ;  /* 0x0000000510347223 */ /* 0x040fe2000000001b */
[----:B------:R-:W-:Y:S01]  /*14d0*/  FFMA R44, R16, R7, R24 ;  /* 0x00000007102c7223 */ /* 0x000fe20000000018 */
[-C--:B------:R-:W-:Y:S01]  /*14e0*/  FFMA R46, R9, R33.reuse, R46 ;  /* 0x00000021092e7223 */ /* 0x080fe2000000002e */
[----:B------:R-:W1:Y:S01]  /*14f0*/  LDS.128 R24, [R42+0x600] ;  /* 0x000600002a187984 */ /* 0x000e620000000c00 */
[-C--:B------:R-:W-:Y:S01]  /*1500*/  FFMA R53, R10, R33.reuse, R53 ;  /* 0x000000210a357223 */ /* 0x080fe20000000035 */
[C---:B------:R-:W-:Y:S01]  /*1510*/  FFMA R50, R11.reuse, R33, R50 ;  /* 0x000000210b327223 */ /* 0x040fe20000000032 */
[-C--:B------:R-:W-:Y:S01]  /*1520*/  FFMA R47, R16, R6.reuse, R47 ;  /* 0x00000006102f7223 */ /* 0x080fe2000000002f */
[----:B----4-:R-:W-:Y:S01]  /*1530*/  FFMA R33, R28, R6, R48 ;  /* 0x000000061c217223 */ /* 0x010fe20000000030 */
[-C--:B------:R-:W-:Y:S01]  /*1540*/  FFMA R23, R10, R13.reuse, R23 ;  /* 0x0000000d0a177223 */ /* 0x080fe20000000017 */
[----:B------:R-:W-:Y:S01]  /*1550*/  FFMA R20, R11, R13, R20 ;  /* 0x0000000d0b147223 */ /* 0x000fe20000000014 */
[----:B------:R-:W-:Y:S01]  /*1560*/  FFMA R45, R4, R28, R45 ;  /* 0x0000001c042d7223 */ /* 0x000fe2000000002d */
[C---:B------:R-:W-:Y:S01]  /*1570*/  FFMA R16, R28.reuse, R5, R51 ;  /* 0x000000051c107223 */ /* 0x040fe20000000033 */
[----:B------:R-:W-:Y:S01]  /*1580*/  FFMA R48, R28, R7, R54 ;  /* 0x000000071c307223 */ /* 0x000fe20000000036 */
[-C--:B------:R-:W-:Y:S01]  /*1590*/  FFMA R49, R8, R17.reuse, R49 ;  /* 0x0000001108317223 */ /* 0x080fe20000000031 */
[-C--:B------:R-:W-:Y:S01]  /*15a0*/  FFMA R52, R9, R17.reuse, R52 ;  /* 0x0000001109347223 */ /* 0x080fe20000000034 */
[-C--:B------:R-:W-:Y:S01]  /*15b0*/  FFMA R47, R10, R17.reuse, R47 ;  /* 0x000000110a2f7223 */ /* 0x080fe2000000002f */
[----:B------:R-:W-:Y:S01]  /*15c0*/  FFMA R44, R11, R17, R44 ;  /* 0x000000110b2c7223 */ /* 0x000fe2000000002c */
[-C--:B------:R-:W-:Y:S01]  /*15d0*/  FFMA R51, R8, R29.reuse, R45 ;  /* 0x0000001d08337223 */ /* 0x080fe2000000002d */
[-C--:B------:R-:W-:Y:S01]  /*15e0*/  FFMA R16, R9, R29.reuse, R16 ;  /* 0x0000001d09107223 */ /* 0x080fe20000000010 */
[-C--:B------:R-:W-:Y:S01]  /*15f0*/  FFMA R33, R10, R29.reuse, R33 ;  /* 0x0000001d0a217223 */ /* 0x080fe20000000021 */
[----:B------:R-:W-:Y:S01]  /*1600*/  FFMA R48, R11, R29, R48 ;  /* 0x0000001d0b307223 */ /* 0x000fe20000000030 */
[----:B------:R-:W-:Y:S04]  /*1610*/  LDS.128 R4, [R43+0x10] ;  /* 0x000010002b047984 */ /* 0x000fe80000000c00 */
[----:B------:R-:W-:Y:S01]  /*1620*/  LDS.128 R8, [R43+0x50] ;  /* 0x000050002b087984 */ /* 0x000fe20000000c00 */
[-C--:B0-----:R-:W-:Y:S01]  /*1630*/  FFMA R13, R36, R14.reuse, R22 ;  /* 0x0000000e240d7223 */ /* 0x081fe20000000016 */
[-C--:B------:R-:W-:Y:S01]  /*1640*/  FFMA R12, R37, R14.reuse, R12 ;  /* 0x0000000e250c7223 */ /* 0x080fe2000000000c */
[-C--:B------:R-:W-:Y:S01]  /*1650*/  FFMA R29, R38, R14.reuse, R23 ;  /* 0x0000000e261d7223 */ /* 0x080fe20000000017 */
[----:B------:R-:W-:Y:S01]  /*1660*/  FFMA R28, R39, R14, R20 ;  /* 0x0000000e271c7223 */ /* 0x000fe20000000014 */
[-C--:B------:R-:W-:Y:S01]  /*1670*/  FFMA R17, R36, R34.reuse, R21 ;  /* 0x0000002224117223 */ /* 0x080fe20000000015 */
[-C--:B------:R-:W-:Y:S01]  /*1680*/  FFMA R46, R37, R34.reuse, R46 ;  /* 0x00000022252e7223 */ /* 0x080fe2000000002e */
[-C--:B------:R-:W-:Y:S01]  /*1690*/  FFMA R53, R38, R34.reuse, R53 ;  /* 0x0000002226357223 */ /* 0x080fe20000000035 */
[----:B------:R-:W-:Y:S01]  /*16a0*/  FFMA R50, R39, R34, R50 ;  /* 0x0000002227327223 */ /* 0x000fe20000000032 */
[----:B------:R-:W0:Y:S01]  /*16b0*/  LDS.128 R20, [R42+0x800] ;  /* 0x000800002a147984 */ /* 0x000e220000000c00 */
[C---:B------:R-:W-:Y:S01]  /*16c0*/  FFMA R49, R36.reuse, R18, R49 ;  /* 0x0000001224317223 */ /* 0x040fe20000000031 */
[----:B------:R-:W-:Y:S01]  /*16d0*/  FFMA R51, R36, R30, R51 ;  /* 0x0000001e24337223 */ /* 0x000fe20000000033 */
[-C--:B------:R-:W-:Y:S01]  /*16e0*/  FFMA R52, R37, R18.reuse, R52 ;  /* 0x0000001225347223 */ /* 0x080fe20000000034 */
[----:B------:R-:W-:Y:S01]  /*16f0*/  FFMA R44, R39, R18, R44 ;  /* 0x00000012272c7223 */ /* 0x000fe2000000002c */
[-C--:B------:R-:W-:Y:S01]  /*1700*/  FFMA R16, R37, R30.reuse, R16 ;  /* 0x0000001e25107223 */ /* 0x080fe20000000010 */
[-C--:B------:R-:W-:Y:S01]  /*1710*/  FFMA R36, R38, R30.reuse, R33 ;  /* 0x0000001e26247223 */ /* 0x080fe20000000021 */
[----:B------:R-:W-:Y:S01]  /*1720*/  FFMA R48, R39, R30, R48 ;  /* 0x0000001e27307223 */ /* 0x000fe20000000030 */
[-C--:B-1----:R-:W-:Y:S01]  /*1730*/  FFMA R37, R24, R15.reuse, R13 ;  /* 0x0000000f18257223 */ /* 0x082fe2000000000d */
[-C--:B------:R-:W-:Y:S01]  /*1740*/  FFMA R30, R25, R15.reuse, R12 ;  /* 0x0000000f191e7223 */ /* 0x080fe2000000000c */
[-C--:B------:R-:W-:Y:S01]  /*1750*/  FFMA R29, R26, R15.reuse, R29 ;  /* 0x0000000f1a1d7223 */ /* 0x080fe2000000001d */
[----:B------:R-:W-:Y:S01]  /*1760*/  FFMA R28, R27, R15, R28 ;  /* 0x0000000f1b1c7223 */ /* 0x000fe2000000001c */
[-C--:B------:R-:W-:Y:S01]  /*1770*/  FFMA R39, R24, R35.reuse, R17 ;  /* 0x0000002318277223 */ /* 0x080fe20000000011 */
[-C--:B------:R-:W-:Y:S01]  /*1780*/  FFMA R46, R25, R35.reuse, R46 ;  /* 0x00000023192e7223 */ /* 0x080fe2000000002e */
[-C--:B------:R-:W-:Y:S01]  /*1790*/  FFMA R53, R26, R35.reuse, R53 ;  /* 0x000000231a357223 */ /* 0x080fe20000000035 */
[----:B------:R-:W-:Y:S01]  /*17a0*/  FFMA R50, R27, R35, R50 ;  /* 0x000000231b327223 */ /* 0x000fe20000000032 */
[----:B------:R-:W1:Y:S01]  /*17b0*/  LDS.128 R12, [R43+0x90] ;  /* 0x000090002b0c7984 */ /* 0x000e620000000c00 */
[----:B------:R-:W-:Y:S01]  /*17c0*/  FFMA R47, R38, R18, R47 ;  /* 0x00000012262f7223 */ /* 0x000fe2000000002f */
[-C--:B------:R-:W-:Y:S01]  /*17d0*/  FFMA R49, R24, R19.reuse, R49 ;  /* 0x0000001318317223 */ /* 0x080fe20000000031 */
[-C--:B------:R-:W-:Y:S01]  /*17e0*/  FFMA R38, R25, R19.reuse, R52 ;  /* 0x0000001319267223 */ /* 0x080fe20000000034 */
[----:B------:R-:W2:Y:S01]  /*17f0*/  LDS.128 R32, [R43+0xd0] ;  /* 0x0000d0002b207984 */ /* 0x000ea20000000c00 */
[-C--:B------:R-:W-:Y:S01]  /*1800*/  FFMA R47, R26, R19.reuse, R47 ;  /* 0x000000131a2f7223 */ /* 0x080fe2000000002f */
[----:B------:R-:W-:Y:S01]  /*1810*/  FFMA R44, R27, R19, R44 ;  /* 0x000000131b2c7223 */ /* 0x000fe2000000002c */
[-C--:B------:R-:W-:Y:S01]  /*1820*/  FFMA R45, R25, R31.reuse, R16 ;  /* 0x0000001f192d7223 */ /* 0x080fe20000000010 */
[-C--:B------:R-:W-:Y:S01]  /*1830*/  FFMA R51, R24, R31.reuse, R51 ;  /* 0x0000001f18337223 */ /* 0x080fe20000000033 */
[----:B------:R-:W3:Y:S01]  /*1840*/  LDS.128 R16, [R42+0xa00] ;  /* 0x000a00002a107984 */ /* 0x000ee20000000c00 */
[-C--:B------:R-:W-:Y:S01]  /*1850*/  FFMA R36, R26, R31.reuse, R36 ;  /* 0x0000001f1a247223 */ /* 0x080fe20000000024 */
[----:B------:R-:W-:Y:S01]  /*1860*/  FFMA R48, R27, R31, R48 ;  /* 0x0000001f1b307223 */ /* 0x000fe20000000030 */
[C---:B0-----:R-:W-:Y:S01]  /*1870*/  FFMA R26, R4.reuse, R21, R30 ;  /* 0x00000015041a7223 */ /* 0x041fe2000000001e */
[C---:B------:R-:W-:Y:S01]  /*1880*/  FFMA R25, R4.reuse, R22, R29 ;  /* 0x0000001604197223 */ /* 0x040fe2000000001d */
[----:B------:R-:W-:Y:S01]  /*1890*/  FFMA R24, R4, R23, R28 ;  /* 0x0000001704187223 */ /* 0x000fe2000000001c */
[----:B------:R-:W-:Y:S01]  /*18a0*/  FFMA R39, R20, R8, R39 ;  /* 0x0000000814277223 */ /* 0x000fe20000000027 */
[----:B------:R-:W0:Y:S01]  /*18b0*/  LDS.128 R28, [R42+0xc00] ;  /* 0x000c00002a1c7984 */ /* 0x000e220000000c00 */
[C---:B------:R-:W-:Y:S01]  /*18c0*/  FFMA R46, R8.reuse, R21, R46 ;  /* 0x00000015082e7223 */ /* 0x040fe2000000002e */
[C---:B------:R-:W-:Y:S01]  /*18d0*/  FFMA R53, R8.reuse, R22, R53 ;  /* 0x0000001608357223 */ /* 0x040fe20000000035 */
[----:B------:R-:W-:Y:S01]  /*18e0*/  FFMA R50, R8, R23, R50 ;  /* 0x0000001708327223 */ /* 0x000fe20000000032 */
[C---:B------:R-:W-:Y:S01]  /*18f0*/  FFMA R37, R20.reuse, R4, R37 ;  /* 0x0000000414257223 */ /* 0x040fe20000000025 */
[----:B-1----:R-:W-:Y:S01]  /*1900*/  FFMA R49, R20, R12, R49 ;  /* 0x0000000c14317223 */ /* 0x002fe20000000031 */
[C---:B------:R-:W-:Y:S01]  /*1910*/  FFMA R38, R12.reuse, R21, R38 ;  /* 0x000000150c267223 */ /* 0x040fe20000000026 */
[C---:B------:R-:W-:Y:S01]  /*1920*/  FFMA R47, R12.reuse, R22, R47 ;  /* 0x000000160c2f7223 */ /* 0x040fe2000000002f */
[----:B------:R-:W-:Y:S01]  /*1930*/  FFMA R44, R12, R23, R44 ;  /* 0x000000170c2c7223 */ /* 0x000fe2000000002c */
[----:B--2---:R-:W-:Y:S01]  /*1940*/  FFMA R51, R20, R32, R51 ;  /* 0x0000002014337223 */ /* 0x004fe20000000033 */
[C---:B------:R-:W-:Y:S01]  /*1950*/  FFMA R8, R32.reuse, R21, R45 ;  /* 0x0000001520087223 */ /* 0x040fe2000000002d */
[C---:B------:R-:W-:Y:S01]  /*1960*/  FFMA R27, R32.reuse, R22, R36 ;  /* 0x00000016201b7223 */ /* 0x040fe20000000024 */
[----:B------:R-:W-:-:S02]  /*1970*/  FFMA R48, R32, R23, R48 ;  /* 0x0000001720307223 */ /* 0x000fc40000000030 */
[----:B------:R-:W1:Y:S01]  /*1980*/  LDS.128 R20, [R42+0xe00] ;  /* 0x000e00002a147984 */ /* 0x000e620000000c00 */
[-C--:B---3--:R-:W-:Y:S01]  /*1990*/  FFMA R4, R17, R5.reuse, R26 ;  /* 0x0000000511047223 */ /* 0x088fe2000000001a */
[-C--:B------:R-:W-:Y:S01]  /*19a0*/  FFMA R37, R16, R5.reuse, R37 ;  /* 0x0000000510257223 */ /* 0x080fe20000000025 */
[-C--:B------:R-:W-:Y:S01]  /*19b0*/  FFMA R25, R18, R5.reuse, R25 ;  /* 0x0000000512197223 */ /* 0x080fe20000000019 */
        /* <DEDUP_REMOVED lines=12> */
[----:B------:R-:W-:-:S02]  /*1a80*/  FFMA R48, R19, R33, R48 ;  /* 0x0000002113307223 */ /* 0x000fc40000000030 */
        /* <DEDUP_REMOVED lines=18> */
[-C--:B-1----:R-:W-:Y:S01]  /*1bb0*/  FFMA R37, R20, R7.reuse, R37 ;  /* 0x0000000714257223 */ /* 0x082fe20000000025 */
[-C--:B------:R-:W-:Y:S01]  /*1bc0*/  FFMA R34, R21, R7.reuse, R4 ;  /* 0x0000000715227223 */ /* 0x080fe20000000004 */
[-C--:B------:R-:W-:Y:S01]  /*1bd0*/  FFMA R33, R22, R7.reuse, R33 ;  /* 0x0000000716217223 */ /* 0x080fe20000000021 */
[----:B------:R-:W-:Y:S01]  /*1be0*/  FFMA R32, R23, R7, R32 ;  /* 0x0000000717207223 */ /* 0x000fe20000000020 */
[-C--:B------:R-:W-:Y:S01]  /*1bf0*/  FFMA R39, R20, R11.reuse, R39 ;  /* 0x0000000b14277223 */ /* 0x080fe20000000027 */
[----:B------:R-:W1:Y:S01]  /*1c00*/  LDS.128 R4, [R43+0x60] ;  /* 0x000060002b047984 */ /* 0x000e620000000c00 */
[-C--:B------:R-:W-:Y:S01]  /*1c10*/  FFMA R46, R21, R11.reuse, R46 ;  /* 0x0000000b152e7223 */ /* 0x080fe2000000002e */
[-C--:B------:R-:W-:Y:S01]  /*1c20*/  FFMA R53, R22, R11.reuse, R53 ;  /* 0x0000000b16357223 */ /* 0x080fe20000000035 */
[----:B------:R-:W-:Y:S01]  /*1c30*/  FFMA R50, R23, R11, R50 ;  /* 0x0000000b17327223 */ /* 0x000fe20000000032 */
[-C--:B------:R-:W-:Y:S01]  /*1c40*/  FFMA R49, R20, R15.reuse, R49 ;  /* 0x0000000f14317223 */ /* 0x080fe20000000031 */
[----:B------:R-:W2:Y:S01]  /*1c50*/  LDS.128 R8, [R43+0xa0] ;  /* 0x0000a0002b087984 */ /* 0x000ea20000000c00 */
[-C--:B------:R-:W-:Y:S01]  /*1c60*/  FFMA R38, R21, R15.reuse, R38 ;  /* 0x0000000f15267223 */ /* 0x080fe20000000026 */
[-C--:B------:R-:W-:Y:S01]  /*1c70*/  FFMA R47, R22, R15.reuse, R47 ;  /* 0x0000000f162f7223 */ /* 0x080fe2000000002f */
[----:B------:R-:W-:Y:S01]  /*1c80*/  FFMA R44, R23, R15, R44 ;  /* 0x0000000f172c7223 */ /* 0x000fe2000000002c */
[-C--:B------:R-:W-:Y:S01]  /*1c90*/  FFMA R45, R21, R35.reuse, R28 ;  /* 0x00000023152d7223 */ /* 0x080fe2000000001c */
[----:B------:R-:W3:Y:S01]  /*1ca0*/  LDS.128 R12, [R43+0xe0] ;  /* 0x0000e0002b0c7984 */ /* 0x000ee20000000c00 */
[-C--:B------:R-:W-:Y:S01]  /*1cb0*/  FFMA R51, R20, R35.reuse, R51 ;  /* 0x0000002314337223 */ /* 0x080fe20000000033 */
[-C--:B------:R-:W-:Y:S01]  /*1cc0*/  FFMA R36, R22, R35.reuse, R36 ;  /* 0x0000002316247223 */ /* 0x080fe20000000024 */
[----:B------:R-:W-:Y:S01]  /*1cd0*/  FFMA R48, R23, R35, R48 ;  /* 0x0000002317307223 */ /* 0x000fe20000000030 */
[----:B------:R-:W4:Y:S04]  /*1ce0*/  LDS.128 R28, [R42+0x1200] ;  /* 0x001200002a1c7984 */ /* 0x000f280000000c00 */
[----:B------:R-:W5:Y:S01]  /*1cf0*/  LDS.128 R20, [R42+0x1400] ;  /* 0x001400002a147984 */ /* 0x000f620000000c00 */
[----:B0-----:R-:W-:Y:S01]  /*1d00*/  FFMA R37, R24, R16, R37 ;  /* 0x0000001018257223 */ /* 0x001fe20000000025 */
[C---:B------:R-:W-:Y:S01]  /*1d10*/  FFMA R34, R16.reuse, R25, R34 ;  /* 0x0000001910227223 */ /* 0x040fe20000000022 */
[C---:B------:R-:W-:Y:S01]  /*1d20*/  FFMA R33, R16.reuse, R26, R33 ;  /* 0x0000001a10217223 */ /* 0x040fe20000000021 */
[----:B------:R-:W-:Y:S01]  /*1d30*/  FFMA R32, R16, R27, R32 ;  /* 0x0000001b10207223 */ /* 0x000fe20000000020 */
[----:B-1----:R-:W-:Y:S01]  /*1d40*/  FFMA R39, R24, R4, R39 ;  /* 0x0000000418277223 */ /* 0x002fe20000000027 */
[C---:B------:R-:W-:Y:S01]  /*1d50*/  FFMA R46, R4.reuse, R25, R46 ;  /* 0x00000019042e7223 */ /* 0x040fe2000000002e */
[C---:B------:R-:W-:Y:S01]  /*1d60*/  FFMA R53, R4.reuse, R26, R53 ;  /* 0x0000001a04357223 */ /* 0x040fe20000000035 */
[----:B------:R-:W-:Y:S01]  /*1d70*/  FFMA R16, R4, R27, R50 ;  /* 0x0000001b04107223 */ /* 0x000fe20000000032 */
[----:B--2---:R-:W-:Y:S01]  /*1d80*/  FFMA R49, R24, R8, R49 ;  /* 0x0000000818317223 */ /* 0x004fe20000000031 */
[C---:B------:R-:W-:Y:S01]  /*1d90*/  FFMA R4, R8.reuse, R25, R38 ;  /* 0x0000001908047223 */ /* 0x040fe20000000026 */
[C---:B------:R-:W-:Y:S01]  /*1da0*/  FFMA R47, R8.reuse, R26, R47 ;  /* 0x0000001a082f7223 */ /* 0x040fe2000000002f */
[----:B------:R-:W-:Y:S01]  /*1db0*/  FFMA R44, R8, R27, R44 ;  /* 0x0000001b082c7223 */ /* 0x000fe2000000002c */
[----:B---3--:R-:W-:Y:S01]  /*1dc0*/  FFMA R51, R24, R12, R51 ;  /* 0x0000000c18337223 */ /* 0x008fe20000000033 */
[C---:B------:R-:W-:Y:S01]  /*1dd0*/  FFMA R8, R12.reuse, R25, R45 ;  /* 0x000000190c087223 */ /* 0x040fe2000000002d */
[C---:B------:R-:W-:Y:S01]  /*1de0*/  FFMA R35, R12.reuse, R26, R36 ;  /* 0x0000001a0c237223 */ /* 0x040fe20000000024 */
[----:B------:R-:W-:Y:S01]  /*1df0*/  FFMA R48, R12, R27, R48 ;  /* 0x0000001b0c307223 */ /* 0x000fe20000000030 */
[-C--:B----4-:R-:W-:Y:S01]  /*1e00*/  FFMA R37, R28, R17.reuse, R37 ;  /* 0x000000111c257223 */ /* 0x090fe20000000025 */
[----:B------:R-:W0:Y:S01]  /*1e10*/  LDS.128 R24, [R42+0x1600] ;  /* 0x001600002a187984 */ /* 0x000e220000000c00 */
        /* <DEDUP_REMOVED lines=15> */
[-C--:B-----5:R-:W-:Y:S01]  /*1f10*/  FFMA R13, R20, R18.reuse, R37 ;  /* 0x00000012140d7223 */ /* 0x0a0fe20000000025 */
[-C--:B------:R-:W-:Y:S01]  /*1f20*/  FFMA R12, R21, R18.reuse, R12 ;  /* 0x00000012150c7223 */ /* 0x080fe2000000000c */
[-C--:B------:R-:W-:Y:S01]  /*1f30*/  FFMA R5, R22, R18.reuse, R33 ;  /* 0x0000001216057223 */ /* 0x080fe20000000021 */
[----:B------:R-:W-:Y:S01]  /*1f40*/  FFMA R18, R23, R18, R32 ;  /* 0x0000001217127223 */ /* 0x000fe20000000020 */
[----:B------:R-:W-:Y:S01]  /*1f50*/  LDS.128 R28, [R42+0x1800] ;  /* 0x001800002a1c7984 */ /* 0x000fe20000000c00 */
[-C--:B------:R-:W-:Y:S01]  /*1f60*/  FFMA R49, R20, R10.reuse, R49 ;  /* 0x0000000a14317223 */ /* 0x080fe20000000031 */
[-C--:B------:R-:W-:Y:S01]  /*1f70*/  FFMA R4, R21, R10.reuse, R4 ;  /* 0x0000000a15047223 */ /* 0x080fe20000000004 */
[-C--:B------:R-:W-:Y:S01]  /*1f80*/  FFMA R47, R22, R10.reuse, R47 ;  /* 0x0000000a162f7223 */ /* 0x080fe2000000002f */
        /* <DEDUP_REMOVED lines=9> */
[-C--:B------:R-:W-:Y:S01]  /*2020*/  FFMA R9, R22, R14.reuse, R9 ;  /* 0x0000000e16097223 */ /* 0x080fe20000000009 */
[----:B------:R-:W-:-:S02]  /*2030*/  FFMA R10, R23, R14, R48 ;  /* 0x0000000e170a7223 */ /* 0x000fc40000000030 */
[----:B------:R-:W3:Y:S01]  /*2040*/  LDS.128 R20, [R42+0x1a00] ;  /* 0x001a00002a147984 */ /* 0x000ee20000000c00 */
        /* <DEDUP_REMOVED lines=10> */
[----:B------:R-:W0:Y:S01]  /*20f0*/  LDS.128 R4, [R43+0xb0] ;  /* 0x0000b0002b047984 */ /* 0x000e220000000c00 */
[----:B------:R-:W-:Y:S01]  /*2100*/  FFMA R47, R26, R11, R47 ;  /* 0x0000000b1a2f7223 */ /* 0x000fe2000000002f */
[----:B------:R-:W-:Y:S01]  /*2110*/  FFMA R51, R24, R15, R51 ;  /* 0x0000000f18337223 */ /* 0x000fe20000000033 */
[----:B------:R-:W-:Y:S01]  /*2120*/  FFMA R44, R27, R11, R44 ;  /* 0x0000000b1b2c7223 */ /* 0x000fe2000000002c */
[-C--:B------:R-:W-:Y:S01]  /*2130*/  FFMA R25, R25, R15.reuse, R8 ;  /* 0x0000000f19197223 */ /* 0x080fe20000000008 */
[-C--:B------:R-:W-:Y:S01]  /*2140*/  FFMA R26, R26, R15.reuse, R9 ;  /* 0x0000000f1a1a7223 */ /* 0x080fe20000000009 */
[----:B------:R-:W-:-:S02]  /*2150*/  FFMA R24, R27, R15, R10 ;  /* 0x0000000f1b187223 */ /* 0x000fc4000000000a */
[----:B------:R4:W5:Y:S01]  /*2160*/  LDS.128 R8, [R43+0xf0] ;  /* 0x0000f0002b087984 */ /* 0x0009620000000c00 */
[----:B-1----:R-:W-:Y:S01]  /*2170*/  FFMA R27, R28, R36, R13 ;  /* 0x000000241c1b7223 */ /* 0x002fe2000000000d */
[C---:B------:R-:W-:Y:S01]  /*2180*/  FFMA R46, R36.reuse, R29, R12 ;  /* 0x0000001d242e7223 */ /* 0x040fe2000000000c */
[C---:B------:R-:W-:Y:S01]  /*2190*/  FFMA R55, R36.reuse, R30, R14 ;  /* 0x0000001e24377223 */ /* 0x040fe2000000000e */
[-C--:B------:R-:W-:Y:S01]  /*21a0*/  FFMA R18, R36, R31.reuse, R18 ;  /* 0x0000001f24127223 */ /* 0x080fe20000000012 */
[----:B--2---:R-:W-:Y:S01]  /*21b0*/  FFMA R17, R28, R32, R17 ;  /* 0x000000201c117223 */ /* 0x004fe20000000011 */
[C---:B------:R-:W-:Y:S01]  /*21c0*/  FFMA R16, R32.reuse, R31, R16 ;  /* 0x0000001f20107223 */ /* 0x040fe20000000010 */
[----:B------:R-:W1:Y:S01]  /*21d0*/  LDS.128 R12, [R42+0x1c00] ;  /* 0x001c00002a0c7984 */ /* 0x000e620000000c00 */
[C---:B------:R-:W-:Y:S01]  /*21e0*/  FFMA R36, R32.reuse, R29, R19 ;  /* 0x0000001d20247223 */ /* 0x040fe20000000013 */
[----:B------:R-:W-:Y:S01]  /*21f0*/  FFMA R53, R32, R30, R53 ;  /* 0x0000001e20357223 */ /* 0x000fe20000000035 */
[-C--:B---3--:R-:W-:Y:S01]  /*2200*/  FFMA R27, R20, R37.reuse, R27 ;  /* 0x00000025141b7223 */ /* 0x088fe2000000001b */
[-C--:B------:R-:W-:Y:S01]  /*2210*/  FFMA R46, R21, R37.reuse, R46 ;  /* 0x00000025152e7223 */ /* 0x080fe2000000002e */
[-C--:B------:R-:W-:Y:S01]  /*2220*/  FFMA R55, R22, R37.reuse, R55 ;  /* 0x0000002516377223 */ /* 0x080fe20000000037 */
[C---:B------:R-:W-:Y:S01]  /*2230*/  FFMA R32, R23.reuse, R37, R18 ;  /* 0x0000002517207223 */ /* 0x040fe20000000012 */
[-C--:B------:R-:W-:Y:S01]  /*2240*/  FFMA R37, R20, R33.reuse, R17 ;  /* 0x0000002114257223 */ /* 0x080fe20000000011 */
[-C--:B------:R-:W-:Y:S01]  /*2250*/  FFMA R48, R23, R33.reuse, R16 ;  /* 0x0000002117307223 */ /* 0x080fe20000000010 */
[CC--:B------:R-:W-:Y:S01]  /*2260*/  FFMA R36, R21.reuse, R33.reuse, R36 ;  /* 0x0000002115247223 */ /* 0x0c0fe20000000024 */
[----:B------:R-:W2:Y:S01]  /*2270*/  LDS.128 R16, [R42+0x1e00] ;  /* 0x001e00002a107984 */ /* 0x000ea20000000c00 */
[----:B------:R-:W-:Y:S01]  /*2280*/  FFMA R53, R22, R33, R53 ;  /* 0x0000002116357223 */ /* 0x000fe20000000035 */
[----:B0-----:R-:W-:Y:S01]  /*2290*/  FFMA R33, R28, R4, R49 ;  /* 0x000000041c217223 */ /* 0x001fe20000000031 */
[C---:B------:R-:W-:Y:S01]  /*22a0*/  FFMA R50, R4.reuse, R29, R45 ;  /* 0x0000001d04327223 */ /* 0x040fe2000000002d */
[C---:B----4-:R-:W-:Y:S01]  /*22b0*/  FFMA R43, R4.reuse, R30, R47 ;  /* 0x0000001e042b7223 */ /* 0x050fe2000000002f */
[----:B------:R-:W-:Y:S01]  /*22c0*/  FFMA R44, R4, R31, R44 ;  /* 0x0000001f042c7223 */ /* 0x000fe2000000002c */
[-C--:B------:R-:W-:Y:S01]  /*22d0*/  FFMA R33, R20, R5.reuse, R33 ;  /* 0x0000000514217223 */ /* 0x080fe20000000021 */
[-C--:B------:R-:W-:Y:S01]  /*22e0*/  FFMA R4, R21, R5.reuse, R50 ;  /* 0x0000000515047223 */ /* 0x080fe20000000032 */
[-C--:B------:R-:W-:Y:S01]  /*22f0*/  FFMA R43, R22, R5.reuse, R43 ;  /* 0x00000005162b7223 */ /* 0x080fe2000000002b */
[----:B------:R-:W-:Y:S01]  /*2300*/  FFMA R44, R23, R5, R44 ;  /* 0x00000005172c7223 */ /* 0x000fe2000000002c */
[----:B-----5:R-:W-:Y:S01]  /*2310*/  FFMA R5, R28, R8, R51 ;  /* 0x000000081c057223 */ /* 0x020fe20000000033 */
[C---:B------:R-:W-:Y:S01]  /*2320*/  FFMA R28, R8.reuse, R29, R25 ;  /* 0x0000001d081c7223 */ /* 0x040fe20000000019 */
[C---:B------:R-:W-:Y:S01]  /*2330*/  FFMA R25, R8.reuse, R30, R26 ;  /* 0x0000001e08197223 */ /* 0x040fe2000000001a */
[----:B------:R-:W-:Y:S01]  /*2340*/  FFMA R24, R8, R31, R24 ;  /* 0x0000001f08187223 */ /* 0x000fe20000000018 */
[-C--:B------:R-:W-:Y:S01]  /*2350*/  FFMA R5, R20, R9.reuse, R5 ;  /* 0x0000000914057223 */ /* 0x080fe20000000005 */
[-C--:B------:R-:W-:Y:S01]  /*2360*/  FFMA R8, R21, R9.reuse, R28 ;  /* 0x0000000915087223 */ /* 0x080fe2000000001c */
[-C--:B------:R-:W-:Y:S01]  /*2370*/  FFMA R21, R22, R9.reuse, R25 ;  /* 0x0000000916157223 */ /* 0x080fe20000000019 */
[----:B------:R-:W-:Y:S01]  /*2380*/  FFMA R24, R23, R9, R24 ;  /* 0x0000000917187223 */ /* 0x000fe20000000018 */
[C---:B-1----:R-:W-:Y:S01]  /*2390*/  FFMA R27, R12.reuse, R38, R27 ;  /* 0x000000260c1b7223 */ /* 0x042fe2000000001b */
[CC--:B------:R-:W-:Y:S01]  /*23a0*/  FFMA R37, R12.reuse, R34.reuse, R37 ;  /* 0x000000220c257223 */ /* 0x0c0fe20000000025 */
[----:B------:R-:W-:Y:S01]  /*23b0*/  FFMA R48, R15, R34, R48 ;  /* 0x000000220f307223 */ /* 0x000fe20000000030 */
[-C--:B------:R-:W-:Y:S01]  /*23c0*/  FFMA R5, R12, R10.reuse, R5 ;  /* 0x0000000a0c057223 */ /* 0x080fe20000000005 */
[CC--:B------:R-:W-:Y:S01]  /*23d0*/  FFMA R8, R13.reuse, R10.reuse, R8 ;  /* 0x0000000a0d087223 */ /* 0x0c0fe20000000008 */
[C---:B------:R-:W-:Y:S01]  /*23e0*/  FFMA R9, R14.reuse, R10, R21 ;  /* 0x0000000a0e097223 */ /* 0x040fe20000000015 */
[-C--:B------:R-:W-:Y:S01]  /*23f0*/  FFMA R46, R13, R38.reuse, R46 ;  /* 0x000000260d2e7223 */ /* 0x080fe2000000002e */
[CC--:B------:R-:W-:Y:S01]  /*2400*/  FFMA R23, R14.reuse, R38.reuse, R55 ;  /* 0x000000260e177223 */ /* 0x0c0fe20000000037 */
[----:B------:R-:W-:Y:S01]  /*2410*/  FFMA R32, R15, R38, R32 ;  /* 0x000000260f207223 */ /* 0x000fe20000000020 */
[CC--:B------:R-:W-:Y:S01]  /*2420*/  FFMA R36, R13.reuse, R34.reuse, R36 ;  /* 0x000000220d247223 */ /* 0x0c0fe20000000024 */
[----:B------:R-:W-:Y:S01]  /*2430*/  FFMA R53, R14, R34, R53 ;  /* 0x000000220e357223 */ /* 0x000fe20000000035 */
[-C--:B------:R-:W-:Y:S01]  /*2440*/  FFMA R33, R12, R6.reuse, R33 ;  /* 0x000000060c217223 */ /* 0x080fe20000000021 */
[-C--:B------:R-:W-:Y:S01]  /*2450*/  FFMA R4, R13, R6.reuse, R4 ;  /* 0x000000060d047223 */ /* 0x080fe20000000004 */
[-C--:B------:R-:W-:Y:S01]  /*2460*/  FFMA R43, R14, R6.reuse, R43 ;  /* 0x000000060e2b7223 */ /* 0x080fe2000000002b */
[C---:B------:R-:W-:Y:S01]  /*2470*/  FFMA R44, R15.reuse, R6, R44 ;  /* 0x000000060f2c7223 */ /* 0x040fe2000000002c */
[----:B------:R-:W-:Y:S01]  /*2480*/  FFMA R10, R15, R10, R24 ;  /* 0x0000000a0f0a7223 */ /* 0x000fe20000000018 */
[C---:B--2---:R-:W-:Y:S01]  /*2490*/  FFMA R49, R16.reuse, R39, R27 ;  /* 0x0000002710317223 */ /* 0x044fe2000000001b */
[-C--:B------:R-:W-:Y:S01]  /*24a0*/  FFMA R21, R16, R35.reuse, R37 ;  /* 0x0000002310157223 */ /* 0x080fe20000000025 */
[----:B------:R-:W-:Y:S01]  /*24b0*/  FFMA R50, R19, R35, R48 ;  /* 0x0000002313327223 */ /* 0x000fe20000000030 */
        /* <DEDUP_REMOVED lines=13> */
[----:B------:R-:W-:Y:S06]  /*2590*/  BAR.SYNC.DEFER_BLOCKING 0x0 ;  /* 0x0000000000007b1d */ /* 0x000fec0000010000 */
[----:B------:R-:W-:Y:S05]  /*25a0*/  BRA.U UP0, `(.L_x_7) ;  /* 0xffffffdd008c7547 */ /* 0x000fea000b83ffff */
.L_x_0:
[----:B------:R-:W0:Y:S01]  /*25b0*/  LDCU UR10, c[0x0][0x388] ;  /* 0x00007100ff0a77ac */ /* 0x000e220008000800 */
[----:B------:R-:W-:Y:S02]  /*25c0*/  LEA R0, R40, R3, 0x2 ;  /* 0x0000000328007211 */ /* 0x000fe400078e10ff */
[----:B------:R-:W-:Y:S01]  /*25d0*/  LEA R3, R41, R2, 0x3 ;  /* 0x0000000229037211 */ /* 0x000fe200078e18ff */
[----:B------:R-:W1:Y:S01]  /*25e0*/  LDCU.64 UR8, c[0x0][0x3b8] ;  /* 0x00007700ff0877ac */ /* 0x000e620008000a00 */
[----:B------:R-:W-:Y:S02]  /*25f0*/  SHF.L.U32 R0, R0, 0x2, RZ ;  /* 0x0000000200007819 */ /* 0x000fe400000006ff */
[----:B------:R-:W-:Y:S01]  /*2600*/  SHF.L.U32 R3, R3, 0x2, RZ ;  /* 0x0000000203037819 */ /* 0x000fe200000006ff */
[----:B------:R-:W2:Y:S01]  /*2610*/  LDCU UR5, c[0x0][0x3b4] ;  /* 0x00007680ff0577ac */ /* 0x000ea20008000800 */
[----:B0-----:R-:W-:-:S03]  /*2620*/  UIMAD UR6, UR6, UR10, UR7 ;  /* 0x0000000a060672a4 */ /* 0x001fc6000f8e0207 */
[----:B------:R-:W-:Y:S01]  /*2630*/  IMAD R0, R0, UR10, R3 ;  /* 0x0000000a00007c24 */ /* 0x000fe2000f8e0203 */
[----:B------:R-:W0:Y:S01]  /*2640*/  LDCU UR7, c[0x0][0x394] ;  /* 0x00007280ff0777ac */ /* 0x000e220008000800 */
[----:B------:R-:W-:-:S03]  /*2650*/  USHF.R.S32.HI UR4, URZ, 0x1f, UR6 ;  /* 0x0000001fff047899 */ /* 0x000fc60008011406 */
[----:B------:R-:W-:-:S04]  /*2660*/  IADD3 R3, P0, PT, R0, UR6, RZ ;  /* 0x0000000600037c10 */ /* 0x000fc8000ff1e0ff */
[----:B------:R-:W-:Y:S02]  /*2670*/  LEA.HI.X.SX32 R4, R0, UR4, 0x1, P0 ;  /* 0x0000000400047c11 */ /* 0x000fe400080f0eff */
[----:B-1----:R-:W-:-:S04]  /*2680*/  LEA R2, P0, R3, UR8, 0x2 ;  /* 0x0000000803027c11 */ /* 0x002fc8000f8010ff */
[----:B------:R-:W-:-:S05]  /*2690*/  LEA.HI.X R3, R3, UR9, R4, 0x2, P0 ;  /* 0x0000000903037c11 */ /* 0x000fca00080f1404 */
[----:B------:R-:W2:Y:S04]  /*26a0*/  LDG.E R4, desc[UR16][R2.64] ;  /* 0x0000001002047981 */ /* 0x000ea8000c1e1900 */
[----:B------:R-:W3:Y:S04]  /*26b0*/  LDG.E R5, desc[UR16][R2.64+0x4] ;  /* 0x0000041002057981 */ /* 0x000ee8000c1e1900 */
[----:B------:R-:W4:Y:S04]  /*26c0*/  LDG.E R7, desc[UR16][R2.64+0x8] ;  /* 0x0000081002077981 */ /* 0x000f28000c1e1900 */
[----:B------:R-:W5:Y:S01]  /*26d0*/  LDG.E R9, desc[UR16][R2.64+0xc] ;  /* 0x00000c1002097981 */ /* 0x000f62000c1e1900 */
[----:B------:R-:W-:-:S04]  /*26e0*/  IADD3 R0, PT, PT, R0, UR10, RZ ;  /* 0x0000000a00007c10 */ /* 0x000fc8000fffe0ff */
[----:B------:R-:W-:-:S04]  /*26f0*/  IADD3 R10, P0, PT, R0, UR6, RZ ;  /* 0x00000006000a7c10 */ /* 0x000fc8000ff1e0ff */
[----:B------:R-:W-:Y:S01]  /*2700*/  LEA.HI.X.SX32 R11, R0, UR4, 0x1, P0 ;  /* 0x00000004000b7c11 */ /* 0x000fe200080f0eff */
[----:B--2---:R-:W-:-:S04]  /*2710*/  FMUL R4, R4, UR5 ;  /* 0x0000000504047c20 */ /* 0x004fc80008400000 */
[----:B0-----:R-:W-:Y:S01]  /*2720*/  FFMA R49, R49, UR7, R4 ;  /* 0x0000000731317c23 */ /* 0x001fe20008000004 */
[----:B---3--:R-:W-:Y:S01]  /*2730*/  FMUL R6, R5, UR5 ;  /* 0x0000000505067c20 */ /* 0x008fe20008400000 */
[C---:B------:R-:W-:Y:S01]  /*2740*/  LEA R4, P0, R10.reuse, UR8, 0x2 ;  /* 0x000000080a047c11 */ /* 0x040fe2000f8010ff */
[----:B----4-:R-:W-:Y:S02]  /*2750*/  FMUL R8, R7, UR5 ;  /* 0x0000000507087c20 */ /* 0x010fe40008400000 */
[----:B------:R-:W-:Y:S01]  /*2760*/  FFMA R55, R55, UR7, R6 ;  /* 0x0000000737377c23 */ /* 0x000fe20008000006 */
[----:B------:R-:W-:Y:S01]  /*2770*/  LEA.HI.X R5, R10, UR9, R11, 0x2, P0 ;  /* 0x000000090a057c11 */ /* 0x000fe200080f140b */
[----:B------:R-:W-:Y:S01]  /*2780*/  STG.E desc[UR16][R2.64], R49 ;  /* 0x0000003102007986 */ /* 0x000fe2000c101910 */
[----:B-----5:R-:W-:Y:S01]  /*2790*/  FMUL R9, R9, UR5 ;  /* 0x0000000509097c20 */ /* 0x020fe20008400000 */
[----:B------:R-:W-:Y:S02]  /*27a0*/  FFMA R23, R23, UR7, R8 ;  /* 0x0000000717177c23 */ /* 0x000fe40008000008 */
[----:B------:R-:W-:Y:S01]  /*27b0*/  STG.E desc[UR16][R2.64+0x4], R55 ;  /* 0x0000043702007986 */ /* 0x000fe2000c101910 */
[----:B------:R-:W-:-:S03]  /*27c0*/  FFMA R7, R20, UR7, R9 ;  /* 0x0000000714077c23 */ /* 0x000fc60008000009 */
[----:B------:R-:W-:Y:S04]  /*27d0*/  STG.E desc[UR16][R2.64+0x8], R23 ;  /* 0x0000081702007986 */ /* 0x000fe8000c101910 */
[----:B------:R0:W-:Y:S04]  /*27e0*/  STG.E desc[UR16][R2.64+0xc], R7 ;  /* 0x00000c0702007986 */ /* 0x0001e8000c101910 */
[----:B------:R-:W2:Y:S01]  /*27f0*/  LDG.E R6, desc[UR16][R4.64] ;  /* 0x0000001004067981 */ /* 0x000ea2000c1e1900 */
[----:B------:R-:W-:-:S04]  /*2800*/  IADD3 R8, PT, PT, R0, 0x1, RZ ;  /* 0x0000000100087810 */ /* 0x000fc80007ffe0ff */
[----:B------:R-:W-:-:S04]  /*2810*/  IADD3 R9, P0, PT, R8, UR6, RZ ;  /* 0x0000000608097c10 */ /* 0x000fc8000ff1e0ff */
[----:B------:R-:W-:Y:S02]  /*2820*/  LEA.HI.X.SX32 R10, R8, UR4, 0x1, P0 ;  /* 0x00000004080a7c11 */ /* 0x000fe400080f0eff */
[----:B------:R-:W-:-:S04]  /*2830*/  LEA R8, P0, R9, UR8, 0x2 ;  /* 0x0000000809087c11 */ /* 0x000fc8000f8010ff */
[----:B------:R-:W-:Y:S01]  /*2840*/  LEA.HI.X R9, R9, UR9, R10, 0x2, P0 ;  /* 0x0000000909097c11 */ /* 0x000fe200080f140a */
[----:B--2---:R-:W-:-:S04]  /*2850*/  FMUL R6, R6, UR5 ;  /* 0x0000000506067c20 */ /* 0x004fc80008400000 */
[----:B------:R-:W-:-:S05]  /*2860*/  FFMA R21, R21, UR7, R6 ;  /* 0x0000000715157c23 */ /* 0x000fca0008000006 */
[----:B------:R1:W-:Y:S04]  /*2870*/  STG.E desc[UR16][R4.64], R21 ;  /* 0x0000001504007986 */ /* 0x0003e8000c101910 */
[----:B------:R-:W2:Y:S01]  /*2880*/  LDG.E R10, desc[UR16][R8.64] ;  /* 0x00000010080a7981 */ /* 0x000ea2000c1e1900 */
[----:B------:R-:W-:-:S04]  /*2890*/  IADD3 R11, PT, PT, R0, 0x2, RZ ;  /* 0x00000002000b7810 */ /* 0x000fc80007ffe0ff */
[----:B0-----:R-:W-:-:S04]  /*28a0*/  IADD3 R2, P0, PT, R11, UR6, RZ ;  /* 0x000000060b027c10 */ /* 0x001fc8000ff1e0ff */
        /* <DEDUP_REMOVED lines=8> */
[----:B-1----:R-:W-:-:S04]  /*2930*/  IADD3 R5, P0, PT, R3, UR6, RZ ;  /* 0x0000000603057c10 */ /* 0x002fc8000ff1e0ff */
[----:B------:R-:W-:Y:S02]  /*2940*/  LEA.HI.X.SX32 R10, R3, UR4, 0x1, P0 ;  /* 0x00000004030a7c11 */ /* 0x000fe400080f0eff */
[----:B------:R-:W-:-:S04]  /*2950*/  LEA R4, P0, R5, UR8, 0x2 ;  /* 0x0000000805047c11 */ /* 0x000fc8000f8010ff */
[----:B------:R-:W-:Y:S01]  /*2960*/  LEA.HI.X R5, R5, UR9, R10, 0x2, P0 ;  /* 0x0000000905057c11 */ /* 0x000fe200080f140a */
[----:B--2---:R-:W-:-:S04]  /*2970*/  FMUL R2, R2, UR5 ;  /* 0x0000000502027c20 */ /* 0x004fc80008400000 */
[----:B------:R-:W-:-:S05]  /*2980*/  FFMA R53, R53, UR7, R2 ;  /* 0x0000000735357c23 */ /* 0x000fca0008000002 */
[----:B------:R1:W-:Y:S04]  /*2990*/  STG.E desc[UR16][R6.64], R53 ;  /* 0x0000003506007986 */ /* 0x0003e8000c101910 */
[----:B------:R-:W2:Y:S01]  /*29a0*/  LDG.E R3, desc[UR16][R4.64] ;  /* 0x0000001004037981 */ /* 0x000ea2000c1e1900 */
[----:B------:R-:W-:-:S04]  /*29b0*/  IADD3 R0, PT, PT, R0, UR10, RZ ;  /* 0x0000000a00007c10 */ /* 0x000fc8000fffe0ff */
[----:B0-----:R-:W-:-:S04]  /*29c0*/  IADD3 R8, P0, PT, R0, UR6, RZ ;  /* 0x0000000600087c10 */ /* 0x001fc8000ff1e0ff */
[----:B------:R-:W-:Y:S02]  /*29d0*/  LEA.HI.X.SX32 R13, R0, UR4, 0x1, P0 ;  /* 0x00000004000d7c11 */ /* 0x000fe400080f0eff */
[----:B------:R-:W-:Y:S01]  /*29e0*/  LEA R2, P0, R8, UR8, 0x2 ;  /* 0x0000000808027c11 */ /* 0x000fe2000f8010ff */
[----:B--2---:R-:W-:-:S03]  /*29f0*/  FMUL R9, R3, UR5 ;  /* 0x0000000503097c20 */ /* 0x004fc60008400000 */
[----:B------:R-:W-:Y:S01]  /*2a00*/  LEA.HI.X R3, R8, UR9, R13, 0x2, P0 ;  /* 0x0000000908037c11 */ /* 0x000fe200080f140d */
[----:B------:R-:W-:-:S05]  /*2a10*/  FFMA R9, R50, UR7, R9 ;  /* 0x0000000732097c23 */ /* 0x000fca0008000009 */
[----:B------:R0:W-:Y:S04]  /*2a20*/  STG.E desc[UR16][R4.64], R9 ;  /* 0x0000000904007986 */ /* 0x0001e8000c101910 */
[----:B------:R-:W2:Y:S04]  /*2a30*/  LDG.E R8, desc[UR16][R2.64] ;  /* 0x0000001002087981 */ /* 0x000ea8000c1e1900 */
[----:B-1----:R-:W3:Y:S01]  /*2a40*/  LDG.E R7, desc[UR16][R2.64+0x4] ;  /* 0x0000041002077981 */ /* 0x002ee2000c1e1900 */
[----:B------:R-:W-:-:S04]  /*2a50*/  IADD3 R11, PT, PT, R11, UR10, RZ ;  /* 0x0000000a0b0b7c10 */ /* 0x000fc8000fffe0ff */
[----:B------:R-:W-:-:S04]  /*2a60*/  IADD3 R12, P0, PT, R11, UR6, RZ ;  /* 0x000000060b0c7c10 */ /* 0x000fc8000ff1e0ff */
[----:B------:R-:W-:Y:S02]  /*2a70*/  LEA.HI.X.SX32 R11, R11, UR4, 0x1, P0 ;  /* 0x000000040b0b7c11 */ /* 0x000fe400080f0eff */
[----:B------:R-:W-:Y:S01]  /*2a80*/  LEA R6, P0, R12, UR8, 0x2 ;  /* 0x000000080c067c11 */ /* 0x000fe2000f8010ff */
[----:B--2---:R-:W-:Y:S01]  /*2a90*/  FMUL R8, R8, UR5 ;  /* 0x0000000508087c20 */ /* 0x004fe20008400000 */
[----:B---3--:R-:W-:-:S03]  /*2aa0*/  FMUL R10, R7, UR5 ;  /* 0x00000005070a7c20 */ /* 0x008fc60008400000 */
[----:B------:R-:W-:Y:S01]  /*2ab0*/  FFMA R25, R25, UR7, R8 ;  /* 0x0000000719197c23 */ /* 0x000fe20008000008 */
[----:B------:R-:W-:Y:S01]  /*2ac0*/  LEA.HI.X R7, R12, UR9, R11, 0x2, P0 ;  /* 0x000000090c077c11 */ /* 0x000fe200080f140b */
[----:B------:R-:W-:-:S03]  /*2ad0*/  FFMA R27, R27, UR7, R10 ;  /* 0x000000071b1b7c23 */ /* 0x000fc6000800000a */
[----:B------:R-:W-:Y:S04]  /*2ae0*/  STG.E desc[UR16][R2.64], R25 ;  /* 0x0000001902007986 */ /* 0x000fe8000c101910 */
[----:B------:R1:W-:Y:S04]  /*2af0*/  STG.E desc[UR16][R2.64+0x4], R27 ;  /* 0x0000041b02007986 */ /* 0x0003e8000c101910 */
[----:B0-----:R-:W2:Y:S01]  /*2b00*/  LDG.E R5, desc[UR16][R6.64] ;  /* 0x0000001006057981 */ /* 0x001ea2000c1e1900 */
[----:B------:R-:W-:-:S04]  /*2b10*/  IADD3 R4, PT, PT, R0, 0x3, RZ ;  /* 0x0000000300047810 */ /* 0x000fc80007ffe0ff */
[----:B------:R-:W-:-:S04]  /*2b20*/  IADD3 R9, P0, PT, R4, UR6, RZ ;  /* 0x0000000604097c10 */ /* 0x000fc8000ff1e0ff */
[----:B------:R-:W-:Y:S02]  /*2b30*/  LEA.HI.X.SX32 R10, R4, UR4, 0x1, P0 ;  /* 0x00000004040a7c11 */ /* 0x000fe400080f0eff */
[----:B------:R-:W-:Y:S01]  /*2b40*/  LEA R4, P0, R9, UR8, 0x2 ;  /* 0x0000000809047c11 */ /* 0x000fe2000f8010ff */
[----:B--2---:R-:W-:-:S03]  /*2b50*/  FMUL R8, R5, UR5 ;  /* 0x0000000505087c20 */ /* 0x004fc60008400000 */
[----:B------:R-:W-:Y:S01]  /*2b60*/  LEA.HI.X R5, R9, UR9, R10, 0x2, P0 ;  /* 0x0000000909057c11 */ /* 0x000fe200080f140a */
[----:B------:R-:W-:-:S05]  /*2b70*/  FFMA R47, R47, UR7, R8 ;  /* 0x000000072f2f7c23 */ /* 0x000fca0008000008 */
[----:B------:R0:W-:Y:S04]  /*2b80*/  STG.E desc[UR16][R6.64], R47 ;  /* 0x0000002f06007986 */ /* 0x0001e8000c101910 */
[----:B------:R-:W2:Y:S01]  /*2b90*/  LDG.E R8, desc[UR16][R4.64] ;  /* 0x0000001004087981 */ /* 0x000ea2000c1e1900 */
[----:B------:R-:W-:-:S04]  /*2ba0*/  IADD3 R0, PT, PT, R0, UR10, RZ ;  /* 0x0000000a00007c10 */ /* 0x000fc8000fffe0ff */
        /* <DEDUP_REMOVED lines=8> */
[----:B0-----:R-:W-:-:S04]  /*2c30*/  IADD3 R6, PT, PT, R0, 0x1, RZ ;  /* 0x0000000100067810 */ /* 0x001fc80007ffe0ff */
        /* <DEDUP_REMOVED lines=8> */
[----:B-1----:R-:W-:-:S04]  /*2cc0*/  IADD3 R4, PT, PT, R0, 0x2, RZ ;  /* 0x0000000200047810 */ /* 0x002fc80007ffe0ff */
        /* <DEDUP_REMOVED lines=15> */
[----:B------:R-:W-:Y:S04]  /*2dc0*/  STG.E desc[UR16][R4.64], R9 ;  /* 0x0000000904007986 */ /* 0x000fe8000c101910 */
[----:B------:R-:W1:Y:S02]  /*2dd0*/  LDG.E R0, desc[UR16][R2.64] ;  /* 0x0000001002007981 */ /* 0x000e64000c1e1900 */
[----:B-1----:R-:W-:-:S04]  /*2de0*/  FMUL R7, R0, UR5 ;  /* 0x0000000500077c20 */ /* 0x002fc80008400000 */
[----:B------:R-:W-:-:S05]  /*2df0*/  FFMA R7, R54, UR7, R7 ;  /* 0x0000000736077c23 */ /* 0x000fca0008000007 */
[----:B------:R-:W-:Y:S01]  /*2e00*/  STG.E desc[UR16][R2.64], R7 ;  /* 0x0000000702007986 */ /* 0x000fe2000c101910 */
[----:B------:R-:W-:Y:S05]  /*2e10*/  EXIT ;  /* 0x000000000000794d */ /* 0x000fea0003800000 */
.L_x_8:
[----:B------:R-:W-:-:S00]  /*2e20*/  BRA `(.L_x_8) ;  /* 0xfffffffc00fc7947 */ /* 0x000fc0000383ffff */
[----:B------:R-:W-:-:S00]  /*2e30*/  NOP ;  /* 0x0000000000007918 */ /* 0x000fc00000000000 */
        /* <DEDUP_REMOVED lines=12> */
.L_x_9:


//--------------------- .nv.shared._Z11custom_gemmiiiiifPfiS_ifS_i --------------------------
	.section	.nv.shared._Z11custom_gemmiiiiifPfiS_ifS_i,"aw",@nobits
	.sectionflags	@""
	.align	4
.nv.shared._Z11custom_gemmiiiiifPfiS_ifS_i:
	.zero		17408


//--------------------- .nv.shared.reserved.0     --------------------------
	.section	.nv.shared.reserved.0,"aw",@nobits
	.weak		__nv_reservedSMEM_offset_0_alias
	.size		__nv_reservedSMEM_offset_0_alias, 0, 64
	.other		__nv_reservedSMEM_offset_0_alias,@"STO_CUDA_RESERVED_SHARED STV_DEFAULT"
__nv_reservedSMEM_offset_0_alias:
	.zero		0
	.zero		64


//--------------------- .nv.constant0._Z11custom_gemmiiiiifPfiS_ifS_i --------------------------
	.section	.nv.constant0._Z11custom_gemmiiiiifPfiS_ifS_i,"a",@progbits
	.sectionflags	@""
	.align	4
.nv.constant0._Z11custom_gemmiiiiifPfiS_ifS_i:
	.zero		964


//--------------------- SYMBOLS --------------------------

	.type		.nv.reservedSmem.offset0,@object
	.size		.nv.reservedSmem.offset0,0x4
	.type		.nv.reservedSmem.cap,@object
	.size		.nv.reservedSmem.cap,0x4
